//
// Generated by NVIDIA NVVM Compiler
//
// Compiler Build ID: CL-36424714
// Cuda compilation tools, release 13.0, V13.0.88
// Based on NVVM 20.0.0
//

.version 9.0
.target sm_100
.address_size 64

	// .globl	_Z6getSigPiS_S_S_ii

.visible .entry _Z6getSigPiS_S_S_ii(
	.param .u64 .ptr .align 1 _Z6getSigPiS_S_S_ii_param_0,
	.param .u64 .ptr .align 1 _Z6getSigPiS_S_S_ii_param_1,
	.param .u64 .ptr .align 1 _Z6getSigPiS_S_S_ii_param_2,
	.param .u64 .ptr .align 1 _Z6getSigPiS_S_S_ii_param_3,
	.param .u32 _Z6getSigPiS_S_S_ii_param_4,
	.param .u32 _Z6getSigPiS_S_S_ii_param_5
)
{
	.reg .pred 	%p<15>;
	.reg .b32 	%r<185>;
	.reg .b64 	%rd<84>;

	ld.param.u64 	%rd7, [_Z6getSigPiS_S_S_ii_param_0];
	ld.param.u64 	%rd9, [_Z6getSigPiS_S_S_ii_param_1];
	ld.param.u64 	%rd10, [_Z6getSigPiS_S_S_ii_param_2];
	ld.param.u64 	%rd8, [_Z6getSigPiS_S_S_ii_param_3];
	ld.param.u32 	%r36, [_Z6getSigPiS_S_S_ii_param_4];
	ld.param.u32 	%r37, [_Z6getSigPiS_S_S_ii_param_5];
	cvta.to.global.u64 	%rd1, %rd10;
	cvta.to.global.u64 	%rd2, %rd9;
	mov.u32 	%r38, %ctaid.x;
	mov.u32 	%r39, %ntid.x;
	mov.u32 	%r40, %tid.x;
	mad.lo.s32 	%r1, %r38, %r39, %r40;
	setp.ge.s32 	%p1, %r1, %r37;
	setp.lt.s32 	%p2, %r36, 1;
	or.pred  	%p3, %p1, %p2;
	@%p3 bra 	$L__BB0_17;
	cvta.to.global.u64 	%rd11, %rd7;
	mul.wide.s32 	%rd12, %r1, 4;
	add.s64 	%rd3, %rd11, %rd12;
	mul.lo.s32 	%r2, %r36, %r1;
	add.s64 	%rd4, %rd2, 32;
	cvta.to.global.u64 	%rd5, %rd8;
	mov.b32 	%r171, 0;
$L__BB0_2:
	ld.global.u32 	%r176, [%rd3];
	ld.global.u32 	%r5, [%rd3+4];
	setp.ge.s32 	%p4, %r176, %r5;
	mov.b32 	%r184, 2147483647;
	@%p4 bra 	$L__BB0_16;
	mul.lo.s32 	%r6, %r171, %r37;
	add.s32 	%r45, %r176, 1;
	max.s32 	%r46, %r5, %r45;
	sub.s32 	%r7, %r46, %r176;
	and.b32  	%r8, %r7, 15;
	sub.s32 	%r47, %r176, %r46;
	setp.gt.u32 	%p5, %r47, -16;
	mov.b32 	%r184, 2147483647;
	@%p5 bra 	$L__BB0_6;
	and.b32  	%r49, %r7, -16;
	neg.s32 	%r172, %r49;
	mov.b32 	%r184, 2147483647;
$L__BB0_5:
	.pragma "nounroll";
	mul.wide.s32 	%rd13, %r176, 4;
	add.s64 	%rd14, %rd4, %rd13;
	ld.global.u32 	%r50, [%rd14+-32];
	add.s32 	%r51, %r50, %r6;
	mul.wide.s32 	%rd15, %r51, 4;
	add.s64 	%rd16, %rd1, %rd15;
	ld.global.u32 	%r52, [%rd16];
	min.s32 	%r53, %r184, %r52;
	ld.global.u32 	%r54, [%rd14+-28];
	add.s32 	%r55, %r54, %r6;
	mul.wide.s32 	%rd17, %r55, 4;
	add.s64 	%rd18, %rd1, %rd17;
	ld.global.u32 	%r56, [%rd18];
	min.s32 	%r57, %r53, %r56;
	ld.global.u32 	%r58, [%rd14+-24];
	add.s32 	%r59, %r58, %r6;
	mul.wide.s32 	%rd19, %r59, 4;
	add.s64 	%rd20, %rd1, %rd19;
	ld.global.u32 	%r60, [%rd20];
	min.s32 	%r61, %r57, %r60;
	ld.global.u32 	%r62, [%rd14+-20];
	add.s32 	%r63, %r62, %r6;
	mul.wide.s32 	%rd21, %r63, 4;
	add.s64 	%rd22, %rd1, %rd21;
	ld.global.u32 	%r64, [%rd22];
	min.s32 	%r65, %r61, %r64;
	ld.global.u32 	%r66, [%rd14+-16];
	add.s32 	%r67, %r66, %r6;
	mul.wide.s32 	%rd23, %r67, 4;
	add.s64 	%rd24, %rd1, %rd23;
	ld.global.u32 	%r68, [%rd24];
	min.s32 	%r69, %r65, %r68;
	ld.global.u32 	%r70, [%rd14+-12];
	add.s32 	%r71, %r70, %r6;
	mul.wide.s32 	%rd25, %r71, 4;
	add.s64 	%rd26, %rd1, %rd25;
	ld.global.u32 	%r72, [%rd26];
	min.s32 	%r73, %r69, %r72;
	ld.global.u32 	%r74, [%rd14+-8];
	add.s32 	%r75, %r74, %r6;
	mul.wide.s32 	%rd27, %r75, 4;
	add.s64 	%rd28, %rd1, %rd27;
	ld.global.u32 	%r76, [%rd28];
	min.s32 	%r77, %r73, %r76;
	ld.global.u32 	%r78, [%rd14+-4];
	add.s32 	%r79, %r78, %r6;
	mul.wide.s32 	%rd29, %r79, 4;
	add.s64 	%rd30, %rd1, %rd29;
	ld.global.u32 	%r80, [%rd30];
	min.s32 	%r81, %r77, %r80;
	ld.global.u32 	%r82, [%rd14];
	add.s32 	%r83, %r82, %r6;
	mul.wide.s32 	%rd31, %r83, 4;
	add.s64 	%rd32, %rd1, %rd31;
	ld.global.u32 	%r84, [%rd32];
	min.s32 	%r85, %r81, %r84;
	ld.global.u32 	%r86, [%rd14+4];
	add.s32 	%r87, %r86, %r6;
	mul.wide.s32 	%rd33, %r87, 4;
	add.s64 	%rd34, %rd1, %rd33;
	ld.global.u32 	%r88, [%rd34];
	min.s32 	%r89, %r85, %r88;
	ld.global.u32 	%r90, [%rd14+8];
	add.s32 	%r91, %r90, %r6;
	mul.wide.s32 	%rd35, %r91, 4;
	add.s64 	%rd36, %rd1, %rd35;
	ld.global.u32 	%r92, [%rd36];
	min.s32 	%r93, %r89, %r92;
	ld.global.u32 	%r94, [%rd14+12];
	add.s32 	%r95, %r94, %r6;
	mul.wide.s32 	%rd37, %r95, 4;
	add.s64 	%rd38, %rd1, %rd37;
	ld.global.u32 	%r96, [%rd38];
	min.s32 	%r97, %r93, %r96;
	ld.global.u32 	%r98, [%rd14+16];
	add.s32 	%r99, %r98, %r6;
	mul.wide.s32 	%rd39, %r99, 4;
	add.s64 	%rd40, %rd1, %rd39;
	ld.global.u32 	%r100, [%rd40];
	min.s32 	%r101, %r97, %r100;
	ld.global.u32 	%r102, [%rd14+20];
	add.s32 	%r103, %r102, %r6;
	mul.wide.s32 	%rd41, %r103, 4;
	add.s64 	%rd42, %rd1, %rd41;
	ld.global.u32 	%r104, [%rd42];
	min.s32 	%r105, %r101, %r104;
	ld.global.u32 	%r106, [%rd14+24];
	add.s32 	%r107, %r106, %r6;
	mul.wide.s32 	%rd43, %r107, 4;
	add.s64 	%rd44, %rd1, %rd43;
	ld.global.u32 	%r108, [%rd44];
	min.s32 	%r109, %r105, %r108;
	ld.global.u32 	%r110, [%rd14+28];
	add.s32 	%r111, %r110, %r6;
	mul.wide.s32 	%rd45, %r111, 4;
	add.s64 	%rd46, %rd1, %rd45;
	ld.global.u32 	%r112, [%rd46];
	min.s32 	%r184, %r109, %r112;
	add.s32 	%r176, %r176, 16;
	add.s32 	%r172, %r172, 16;
	setp.ne.s32 	%p6, %r172, 0;
	@%p6 bra 	$L__BB0_5;
$L__BB0_6:
	setp.eq.s32 	%p7, %r8, 0;
	@%p7 bra 	$L__BB0_16;
	and.b32  	%r19, %r7, 7;
	setp.lt.u32 	%p8, %r8, 8;
	@%p8 bra 	$L__BB0_9;
	mul.wide.s32 	%rd47, %r176, 4;
	add.s64 	%rd48, %rd2, %rd47;
	ld.global.u32 	%r114, [%rd48];
	add.s32 	%r115, %r114, %r6;
	mul.wide.s32 	%rd49, %r115, 4;
	add.s64 	%rd50, %rd1, %rd49;
	ld.global.u32 	%r116, [%rd50];
	min.s32 	%r117, %r184, %r116;
	ld.global.u32 	%r118, [%rd48+4];
	add.s32 	%r119, %r118, %r6;
	mul.wide.s32 	%rd51, %r119, 4;
	add.s64 	%rd52, %rd1, %rd51;
	ld.global.u32 	%r120, [%rd52];
	min.s32 	%r121, %r117, %r120;
	ld.global.u32 	%r122, [%rd48+8];
	add.s32 	%r123, %r122, %r6;
	mul.wide.s32 	%rd53, %r123, 4;
	add.s64 	%rd54, %rd1, %rd53;
	ld.global.u32 	%r124, [%rd54];
	min.s32 	%r125, %r121, %r124;
	ld.global.u32 	%r126, [%rd48+12];
	add.s32 	%r127, %r126, %r6;
	mul.wide.s32 	%rd55, %r127, 4;
	add.s64 	%rd56, %rd1, %rd55;
	ld.global.u32 	%r128, [%rd56];
	min.s32 	%r129, %r125, %r128;
	ld.global.u32 	%r130, [%rd48+16];
	add.s32 	%r131, %r130, %r6;
	mul.wide.s32 	%rd57, %r131, 4;
	add.s64 	%rd58, %rd1, %rd57;
	ld.global.u32 	%r132, [%rd58];
	min.s32 	%r133, %r129, %r132;
	ld.global.u32 	%r134, [%rd48+20];
	add.s32 	%r135, %r134, %r6;
	mul.wide.s32 	%rd59, %r135, 4;
	add.s64 	%rd60, %rd1, %rd59;
	ld.global.u32 	%r136, [%rd60];
	min.s32 	%r137, %r133, %r136;
	ld.global.u32 	%r138, [%rd48+24];
	add.s32 	%r139, %r138, %r6;
	mul.wide.s32 	%rd61, %r139, 4;
	add.s64 	%rd62, %rd1, %rd61;
	ld.global.u32 	%r140, [%rd62];
	min.s32 	%r141, %r137, %r140;
	ld.global.u32 	%r142, [%rd48+28];
	add.s32 	%r143, %r142, %r6;
	mul.wide.s32 	%rd63, %r143, 4;
	add.s64 	%rd64, %rd1, %rd63;
	ld.global.u32 	%r144, [%rd64];
	min.s32 	%r184, %r141, %r144;
	add.s32 	%r176, %r176, 8;
$L__BB0_9:
	setp.eq.s32 	%p9, %r19, 0;
	@%p9 bra 	$L__BB0_16;
	and.b32  	%r25, %r7, 3;
	setp.lt.u32 	%p10, %r19, 4;
	@%p10 bra 	$L__BB0_12;
	mul.wide.s32 	%rd65, %r176, 4;
	add.s64 	%rd66, %rd2, %rd65;
	ld.global.u32 	%r146, [%rd66];
	add.s32 	%r147, %r146, %r6;
	mul.wide.s32 	%rd67, %r147, 4;
	add.s64 	%rd68, %rd1, %rd67;
	ld.global.u32 	%r148, [%rd68];
	min.s32 	%r149, %r184, %r148;
	ld.global.u32 	%r150, [%rd66+4];
	add.s32 	%r151, %r150, %r6;
	mul.wide.s32 	%rd69, %r151, 4;
	add.s64 	%rd70, %rd1, %rd69;
	ld.global.u32 	%r152, [%rd70];
	min.s32 	%r153, %r149, %r152;
	ld.global.u32 	%r154, [%rd66+8];
	add.s32 	%r155, %r154, %r6;
	mul.wide.s32 	%rd71, %r155, 4;
	add.s64 	%rd72, %rd1, %rd71;
	ld.global.u32 	%r156, [%rd72];
	min.s32 	%r157, %r153, %r156;
	ld.global.u32 	%r158, [%rd66+12];
	add.s32 	%r159, %r158, %r6;
	mul.wide.s32 	%rd73, %r159, 4;
	add.s64 	%rd74, %rd1, %rd73;
	ld.global.u32 	%r160, [%rd74];
	min.s32 	%r184, %r157, %r160;
	add.s32 	%r176, %r176, 4;
$L__BB0_12:
	setp.eq.s32 	%p11, %r25, 0;
	@%p11 bra 	$L__BB0_16;
	mul.wide.s32 	%rd75, %r176, 4;
	add.s64 	%rd6, %rd2, %rd75;
	ld.global.u32 	%r161, [%rd6];
	add.s32 	%r162, %r161, %r6;
	mul.wide.s32 	%rd76, %r162, 4;
	add.s64 	%rd77, %rd1, %rd76;
	ld.global.u32 	%r163, [%rd77];
	min.s32 	%r184, %r184, %r163;
	setp.eq.s32 	%p12, %r25, 1;
	@%p12 bra 	$L__BB0_16;
	ld.global.u32 	%r164, [%rd6+4];
	add.s32 	%r165, %r164, %r6;
	mul.wide.s32 	%rd78, %r165, 4;
	add.s64 	%rd79, %rd1, %rd78;
	ld.global.u32 	%r166, [%rd79];
	min.s32 	%r184, %r184, %r166;
	setp.eq.s32 	%p13, %r25, 2;
	@%p13 bra 	$L__BB0_16;
	ld.global.u32 	%r167, [%rd6+8];
	add.s32 	%r168, %r167, %r6;
	mul.wide.s32 	%rd80, %r168, 4;
	add.s64 	%rd81, %rd1, %rd80;
	ld.global.u32 	%r169, [%rd81];
	min.s32 	%r184, %r184, %r169;
$L__BB0_16:
	add.s32 	%r170, %r171, %r2;
	mul.wide.s32 	%rd82, %r170, 4;
	add.s64 	%rd83, %rd5, %rd82;
	st.global.u32 	[%rd83], %r184;
	add.s32 	%r171, %r171, 1;
	setp.ne.s32 	%p14, %r171, %r36;
	@%p14 bra 	$L__BB0_2;
$L__BB0_17:
	ret;

}
	// .globl	_Z10getBucketsPiS_iiii
.visible .entry _Z10getBucketsPiS_iiii(
	.param .u64 .ptr .align 1 _Z10getBucketsPiS_iiii_param_0,
	.param .u64 .ptr .align 1 _Z10getBucketsPiS_iiii_param_1,
	.param .u32 _Z10getBucketsPiS_iiii_param_2,
	.param .u32 _Z10getBucketsPiS_iiii_param_3,
	.param .u32 _Z10getBucketsPiS_iiii_param_4,
	.param .u32 _Z10getBucketsPiS_iiii_param_5
)
{
	.reg .pred 	%p<20>;
	.reg .b32 	%r<188>;
	.reg .b64 	%rd<34>;

	ld.param.u64 	%rd8, [_Z10getBucketsPiS_iiii_param_0];
	ld.param.u64 	%rd9, [_Z10getBucketsPiS_iiii_param_1];
	ld.param.u32 	%r47, [_Z10getBucketsPiS_iiii_param_2];
	ld.param.u32 	%r44, [_Z10getBucketsPiS_iiii_param_3];
	ld.param.u32 	%r45, [_Z10getBucketsPiS_iiii_param_4];
	ld.param.u32 	%r46, [_Z10getBucketsPiS_iiii_param_5];
	cvta.to.global.u64 	%rd1, %rd8;
	cvta.to.global.u64 	%rd2, %rd9;
	mov.u32 	%r48, %ctaid.x;
	mov.u32 	%r49, %ntid.x;
	mov.u32 	%r50, %tid.x;
	mad.lo.s32 	%r1, %r48, %r49, %r50;
	setp.ge.s32 	%p1, %r1, %r47;
	@%p1 bra 	$L__BB1_27;
	div.s32 	%r2, %r44, %r45;
	setp.lt.s32 	%p2, %r2, 1;
	@%p2 bra 	$L__BB1_27;
	mul.lo.s32 	%r3, %r44, %r1;
	setp.lt.s32 	%p3, %r45, 1;
	mul.lo.s32 	%r4, %r2, %r1;
	@%p3 bra 	$L__BB1_16;
	and.b32  	%r5, %r45, 7;
	add.s32 	%r6, %r5, -1;
	and.b32  	%r7, %r45, 3;
	and.b32  	%r8, %r45, 2147483640;
	and.b32  	%r9, %r45, 1;
	neg.s32 	%r10, %r8;
	add.s64 	%rd3, %rd1, 16;
	mov.b32 	%r171, 0;
$L__BB1_4:
	setp.lt.u32 	%p12, %r45, 8;
	mad.lo.s32 	%r64, %r171, %r45, %r3;
	cvt.s64.s32 	%rd4, %r64;
	mov.b32 	%r178, 0;
	mov.u32 	%r183, %r45;
	@%p12 bra 	$L__BB1_7;
	shl.b64 	%rd18, %rd4, 2;
	add.s64 	%rd33, %rd3, %rd18;
	mov.u32 	%r172, %r10;
	mov.u32 	%r183, %r45;
$L__BB1_6:
	.pragma "nounroll";
	ld.global.u32 	%r65, [%rd33+-16];
	shl.b32 	%r66, %r183, 6;
	shr.s32 	%r67, %r183, 2;
	add.s32 	%r68, %r66, %r67;
	add.s32 	%r69, %r68, %r65;
	add.s32 	%r70, %r69, -1640531527;
	xor.b32  	%r71, %r70, %r183;
	ld.global.u32 	%r72, [%rd33+-12];
	shl.b32 	%r73, %r71, 6;
	shr.s32 	%r74, %r71, 2;
	add.s32 	%r75, %r73, %r74;
	add.s32 	%r76, %r75, %r72;
	add.s32 	%r77, %r76, -1640531527;
	xor.b32  	%r78, %r77, %r71;
	ld.global.u32 	%r79, [%rd33+-8];
	shl.b32 	%r80, %r78, 6;
	shr.s32 	%r81, %r78, 2;
	add.s32 	%r82, %r80, %r81;
	add.s32 	%r83, %r82, %r79;
	add.s32 	%r84, %r83, -1640531527;
	xor.b32  	%r85, %r84, %r78;
	ld.global.u32 	%r86, [%rd33+-4];
	shl.b32 	%r87, %r85, 6;
	shr.s32 	%r88, %r85, 2;
	add.s32 	%r89, %r87, %r88;
	add.s32 	%r90, %r89, %r86;
	add.s32 	%r91, %r90, -1640531527;
	xor.b32  	%r92, %r91, %r85;
	ld.global.u32 	%r93, [%rd33];
	shl.b32 	%r94, %r92, 6;
	shr.s32 	%r95, %r92, 2;
	add.s32 	%r96, %r94, %r95;
	add.s32 	%r97, %r96, %r93;
	add.s32 	%r98, %r97, -1640531527;
	xor.b32  	%r99, %r98, %r92;
	ld.global.u32 	%r100, [%rd33+4];
	shl.b32 	%r101, %r99, 6;
	shr.s32 	%r102, %r99, 2;
	add.s32 	%r103, %r101, %r102;
	add.s32 	%r104, %r103, %r100;
	add.s32 	%r105, %r104, -1640531527;
	xor.b32  	%r106, %r105, %r99;
	ld.global.u32 	%r107, [%rd33+8];
	shl.b32 	%r108, %r106, 6;
	shr.s32 	%r109, %r106, 2;
	add.s32 	%r110, %r108, %r109;
	add.s32 	%r111, %r110, %r107;
	add.s32 	%r112, %r111, -1640531527;
	xor.b32  	%r113, %r112, %r106;
	ld.global.u32 	%r114, [%rd33+12];
	shl.b32 	%r115, %r113, 6;
	shr.s32 	%r116, %r113, 2;
	add.s32 	%r117, %r115, %r116;
	add.s32 	%r118, %r117, %r114;
	add.s32 	%r119, %r118, -1640531527;
	xor.b32  	%r183, %r119, %r113;
	add.s32 	%r172, %r172, 8;
	add.s64 	%rd33, %rd33, 32;
	setp.ne.s32 	%p13, %r172, 0;
	mov.u32 	%r178, %r8;
	@%p13 bra 	$L__BB1_6;
$L__BB1_7:
	setp.eq.s32 	%p14, %r5, 0;
	@%p14 bra 	$L__BB1_15;
	setp.lt.u32 	%p15, %r6, 3;
	@%p15 bra 	$L__BB1_10;
	cvt.u64.u32 	%rd19, %r178;
	add.s64 	%rd20, %rd19, %rd4;
	shl.b64 	%rd21, %rd20, 2;
	add.s64 	%rd22, %rd1, %rd21;
	ld.global.u32 	%r121, [%rd22];
	shl.b32 	%r122, %r183, 6;
	shr.s32 	%r123, %r183, 2;
	add.s32 	%r124, %r122, %r123;
	add.s32 	%r125, %r124, %r121;
	add.s32 	%r126, %r125, -1640531527;
	xor.b32  	%r127, %r126, %r183;
	ld.global.u32 	%r128, [%rd22+4];
	shl.b32 	%r129, %r127, 6;
	shr.s32 	%r130, %r127, 2;
	add.s32 	%r131, %r129, %r130;
	add.s32 	%r132, %r131, %r128;
	add.s32 	%r133, %r132, -1640531527;
	xor.b32  	%r134, %r133, %r127;
	ld.global.u32 	%r135, [%rd22+8];
	shl.b32 	%r136, %r134, 6;
	shr.s32 	%r137, %r134, 2;
	add.s32 	%r138, %r136, %r137;
	add.s32 	%r139, %r138, %r135;
	add.s32 	%r140, %r139, -1640531527;
	xor.b32  	%r141, %r140, %r134;
	ld.global.u32 	%r142, [%rd22+12];
	shl.b32 	%r143, %r141, 6;
	shr.s32 	%r144, %r141, 2;
	add.s32 	%r145, %r143, %r144;
	add.s32 	%r146, %r145, %r142;
	add.s32 	%r147, %r146, -1640531527;
	xor.b32  	%r183, %r147, %r141;
	add.s32 	%r178, %r178, 4;
$L__BB1_10:
	setp.eq.s32 	%p16, %r7, 0;
	@%p16 bra 	$L__BB1_15;
	setp.eq.s32 	%p17, %r7, 1;
	@%p17 bra 	$L__BB1_13;
	cvt.u64.u32 	%rd23, %r178;
	add.s64 	%rd24, %rd23, %rd4;
	shl.b64 	%rd25, %rd24, 2;
	add.s64 	%rd26, %rd1, %rd25;
	ld.global.u32 	%r149, [%rd26];
	shl.b32 	%r150, %r183, 6;
	shr.s32 	%r151, %r183, 2;
	add.s32 	%r152, %r150, %r151;
	add.s32 	%r153, %r152, %r149;
	add.s32 	%r154, %r153, -1640531527;
	xor.b32  	%r155, %r154, %r183;
	ld.global.u32 	%r156, [%rd26+4];
	shl.b32 	%r157, %r155, 6;
	shr.s32 	%r158, %r155, 2;
	add.s32 	%r159, %r157, %r158;
	add.s32 	%r160, %r159, %r156;
	add.s32 	%r161, %r160, -1640531527;
	xor.b32  	%r183, %r161, %r155;
	add.s32 	%r178, %r178, 2;
$L__BB1_13:
	setp.eq.s32 	%p18, %r9, 0;
	@%p18 bra 	$L__BB1_15;
	cvt.u64.u32 	%rd27, %r178;
	add.s64 	%rd28, %rd27, %rd4;
	shl.b64 	%rd29, %rd28, 2;
	add.s64 	%rd30, %rd1, %rd29;
	ld.global.u32 	%r162, [%rd30];
	shl.b32 	%r163, %r183, 6;
	shr.s32 	%r164, %r183, 2;
	add.s32 	%r165, %r163, %r164;
	add.s32 	%r166, %r165, %r162;
	add.s32 	%r167, %r166, -1640531527;
	xor.b32  	%r183, %r167, %r183;
$L__BB1_15:
	abs.s32 	%r168, %r183;
	rem.s32 	%r169, %r168, %r46;
	add.s32 	%r170, %r171, %r4;
	mul.wide.s32 	%rd31, %r170, 4;
	add.s64 	%rd32, %rd2, %rd31;
	st.global.u32 	[%rd32], %r169;
	add.s32 	%r171, %r171, 1;
	setp.eq.s32 	%p19, %r171, %r2;
	@%p19 bra 	$L__BB1_27;
	bra.uni 	$L__BB1_4;
$L__BB1_16:
	neg.s32 	%r32, %r45;
	and.b32  	%r33, %r2, 7;
	setp.lt.u32 	%p4, %r2, 8;
	mov.b32 	%r186, 0;
	@%p4 bra 	$L__BB1_19;
	and.b32  	%r186, %r2, 2147483640;
	rem.s32 	%r35, %r32, %r46;
	mov.b32 	%r184, 0;
$L__BB1_18:
	.pragma "nounroll";
	add.s32 	%r53, %r184, %r4;
	mul.wide.s32 	%rd10, %r53, 4;
	add.s64 	%rd11, %rd2, %rd10;
	st.global.u32 	[%rd11], %r35;
	st.global.u32 	[%rd11+4], %r35;
	st.global.u32 	[%rd11+8], %r35;
	st.global.u32 	[%rd11+12], %r35;
	st.global.u32 	[%rd11+16], %r35;
	st.global.u32 	[%rd11+20], %r35;
	st.global.u32 	[%rd11+24], %r35;
	st.global.u32 	[%rd11+28], %r35;
	add.s32 	%r184, %r184, 8;
	setp.ne.s32 	%p5, %r184, %r186;
	@%p5 bra 	$L__BB1_18;
$L__BB1_19:
	setp.eq.s32 	%p6, %r33, 0;
	@%p6 bra 	$L__BB1_27;
	and.b32  	%r39, %r2, 3;
	setp.lt.u32 	%p7, %r33, 4;
	@%p7 bra 	$L__BB1_22;
	rem.s32 	%r54, %r32, %r46;
	add.s32 	%r55, %r186, %r4;
	mul.wide.s32 	%rd12, %r55, 4;
	add.s64 	%rd13, %rd2, %rd12;
	st.global.u32 	[%rd13], %r54;
	st.global.u32 	[%rd13+4], %r54;
	st.global.u32 	[%rd13+8], %r54;
	st.global.u32 	[%rd13+12], %r54;
	add.s32 	%r186, %r186, 4;
$L__BB1_22:
	setp.eq.s32 	%p8, %r39, 0;
	@%p8 bra 	$L__BB1_27;
	setp.eq.s32 	%p9, %r39, 1;
	@%p9 bra 	$L__BB1_25;
	rem.s32 	%r56, %r32, %r46;
	add.s32 	%r57, %r186, %r4;
	mul.wide.s32 	%rd14, %r57, 4;
	add.s64 	%rd15, %rd2, %rd14;
	st.global.u32 	[%rd15], %r56;
	st.global.u32 	[%rd15+4], %r56;
	add.s32 	%r186, %r186, 2;
$L__BB1_25:
	and.b32  	%r58, %r2, 1;
	setp.eq.b32 	%p10, %r58, 1;
	not.pred 	%p11, %p10;
	@%p11 bra 	$L__BB1_27;
	rem.s32 	%r59, %r32, %r46;
	add.s32 	%r60, %r186, %r4;
	mul.wide.s32 	%rd16, %r60, 4;
	add.s64 	%rd17, %rd2, %rd16;
	st.global.u32 	[%rd17], %r59;
$L__BB1_27:
	ret;

}


// ===== COMPILED SASS (sm_100) =====

	.target	sm_100

	.elftype	@"ET_EXEC"


//--------------------- .note.nv.tkinfo           --------------------------
	.section	.note.nv.tkinfo,"",@"SHT_NOTE"
	.sectionflags	@"SHF_NOTE_NV_TKINFO"
	.tkinfo
        /*0018*/ 	.word	0x00000002
        /*0030*/ 	.string	""
        /*0030*/ 	.string	"ptxas"
        /*0030*/ 	.string	"Cuda compilation tools, release 13.0, V13.0.88"
        /*0030*/ 	.string	"Build cuda_13.0.r13.0/compiler.36424714_0"
        /*0030*/ 	.string	"-arch sm_100 -m 64 "



//--------------------- .note.nv.cuinfo           --------------------------
	.section	.note.nv.cuinfo,"",@"SHT_NOTE"
	.sectionflags	@"SHF_NOTE_NV_CUINFO"
        /*0018*/ 	.short	0x0002
        /*001a*/ 	.short	0x0064
        /*001c*/ 	.short	0x0082
	.zero		2


//--------------------- .nv.info                  --------------------------
	.section	.nv.info,"",@"SHT_CUDA_INFO"
	.align	4


	//----- nvinfo : EIATTR_REGCOUNT
	.align		4
        /*0000*/ 	.byte	0x04, 0x2f
        /*0002*/ 	.short	(.L_1 - .L_0)
	.align		4
.L_0:
        /*0004*/ 	.word	index@(_Z6getSigPiS_S_S_ii)
        /*0008*/ 	.word	0x00000020


	//----- nvinfo : EIATTR_FRAME_SIZE
	.align		4
.L_1:
        /*000c*/ 	.byte	0x04, 0x11
        /*000e*/ 	.short	(.L_3 - .L_2)
	.align		4
.L_2:
        /*0010*/ 	.word	index@(_Z6getSigPiS_S_S_ii)
        /*0014*/ 	.word	0x00000000


	//----- nvinfo : EIATTR_REGCOUNT
	.align		4
.L_3:
        /*0018*/ 	.byte	0x04, 0x2f
        /*001a*/ 	.short	(.L_5 - .L_4)
	.align		4
.L_4:
        /*001c*/ 	.word	index@(_Z10getBucketsPiS_iiii)
        /*0020*/ 	.word	0x0000001b


	//----- nvinfo : EIATTR_FRAME_SIZE
	.align		4
.L_5:
        /*0024*/ 	.byte	0x04, 0x11
        /*0026*/ 	.short	(.L_7 - .L_6)
	.align		4
.L_6:
        /*0028*/ 	.word	index@(_Z10getBucketsPiS_iiii)
        /*002c*/ 	.word	0x00000000


	//----- nvinfo : EIATTR_MIN_STACK_SIZE
	.align		4
.L_7:
        /*0030*/ 	.byte	0x04, 0x12
        /*0032*/ 	.short	(.L_9 - .L_8)
	.align		4
.L_8:
        /*0034*/ 	.word	index@(_Z10getBucketsPiS_iiii)
        /*0038*/ 	.word	0x00000000


	//----- nvinfo : EIATTR_MIN_STACK_SIZE
	.align		4
.L_9:
        /*003c*/ 	.byte	0x04, 0x12
        /*003e*/ 	.short	(.L_11 - .L_10)
	.align		4
.L_10:
        /*0040*/ 	.word	index@(_Z6getSigPiS_S_S_ii)
        /*0044*/ 	.word	0x00000000
.L_11:


//--------------------- .nv.compat                --------------------------
	.section	.nv.compat,"",@"SHT_CUDA_COMPAT_INFO"
	.align	4
        /*0000*/ 	.byte	0x02, 0x09, 0x00, 0x00, 0x02, 0x02, 0x01, 0x00, 0x02, 0x05, 0x05, 0x00, 0x03, 0x07, 0x01, 0x01
        /*0010*/ 	.byte	0x02, 0x03, 0x00, 0x00, 0x02, 0x06, 0x01, 0x00, 0x04, 0x0b, 0x08, 0x00, 0x09, 0x00, 0x00, 0x00
        /*0020*/ 	.byte	0x00, 0x00, 0x00, 0x00


//--------------------- .nv.info._Z10getBucketsPiS_iiii --------------------------
	.section	.nv.info._Z10getBucketsPiS_iiii,"",@"SHT_CUDA_INFO"
	.sectionflags	@""
	.align	4


	//----- nvinfo : EIATTR_CUDA_API_VERSION
	.align		4
        /*0000*/ 	.byte	0x04, 0x37
        /*0002*/ 	.short	(.L_13 - .L_12)
.L_12:
        /*0004*/ 	.word	0x00000082


	//----- nvinfo : EIATTR_KPARAM_INFO
	.align		4
.L_13:
        /*0008*/ 	.byte	0x04, 0x17
        /*000a*/ 	.short	(.L_15 - .L_14)
.L_14:
        /*000c*/ 	.word	0x00000000
        /*0010*/ 	.short	0x0005
        /*0012*/ 	.short	0x001c
        /*0014*/ 	.byte	0x00, 0xf0, 0x11, 0x00


	//----- nvinfo : EIATTR_KPARAM_INFO
	.align		4
.L_15:
        /*0018*/ 	.byte	0x04, 0x17
        /*001a*/ 	.short	(.L_17 - .L_16)
.L_16:
        /*001c*/ 	.word	0x00000000
        /*0020*/ 	.short	0x0004
        /*0022*/ 	.short	0x0018
        /*0024*/ 	.byte	0x00, 0xf0, 0x11, 0x00


	//----- nvinfo : EIATTR_KPARAM_INFO
	.align		4
.L_17:
        /*0028*/ 	.byte	0x04, 0x17
        /*002a*/ 	.short	(.L_19 - .L_18)
.L_18:
        /*002c*/ 	.word	0x00000000
        /*0030*/ 	.short	0x0003
        /*0032*/ 	.short	0x0014
        /*0034*/ 	.byte	0x00, 0xf0, 0x11, 0x00


	//----- nvinfo : EIATTR_KPARAM_INFO
	.align		4
.L_19:
        /*0038*/ 	.byte	0x04, 0x17
        /*003a*/ 	.short	(.L_21 - .L_20)
.L_20:
        /*003c*/ 	.word	0x00000000
        /*0040*/ 	.short	0x0002
        /*0042*/ 	.short	0x0010
        /*0044*/ 	.byte	0x00, 0xf0, 0x11, 0x00


	//----- nvinfo : EIATTR_KPARAM_INFO
	.align		4
.L_21:
        /*0048*/ 	.byte	0x04, 0x17
        /*004a*/ 	.short	(.L_23 - .L_22)
.L_22:
        /*004c*/ 	.word	0x00000000
        /*0050*/ 	.short	0x0001
        /*0052*/ 	.short	0x0008
        /*0054*/ 	.byte	0x00, 0xf5, 0x21, 0x00


	//----- nvinfo : EIATTR_KPARAM_INFO
	.align		4
.L_23:
        /*0058*/ 	.byte	0x04, 0x17
        /*005a*/ 	.short	(.L_25 - .L_24)
.L_24:
        /*005c*/ 	.word	0x00000000
        /*0060*/ 	.short	0x0000
        /*0062*/ 	.short	0x0000
        /*0064*/ 	.byte	0x00, 0xf5, 0x21, 0x00


	//----- nvinfo : EIATTR_SPARSE_MMA_MASK
	.align		4
.L_25:
        /*0068*/ 	.byte	0x03, 0x50
        /*006a*/ 	.short	0x0000


	//----- nvinfo : EIATTR_MAXREG_COUNT
	.align		4
        /*006c*/ 	.byte	0x03, 0x1b
        /*006e*/ 	.short	0x00ff


	//----- nvinfo : EIATTR_MERCURY_ISA_VERSION
	.align		4
        /*0070*/ 	.byte	0x03, 0x5f
        /*0072*/ 	.short	0x0101


	//----- nvinfo : EIATTR_VRC_CTA_INIT_COUNT
	.align		4
        /*0074*/ 	.byte	0x02, 0x4a
	.zero		1
	.zero		1


	//----- nvinfo : EIATTR_EXIT_INSTR_OFFSETS
	.align		4
        /*0078*/ 	.byte	0x04, 0x1c
        /*007a*/ 	.short	(.L_27 - .L_26)


	//   ....[0]....
.L_26:
        /*007c*/ 	.word	0x00000070


	//   ....[1]....
        /*0080*/ 	.word	0x00000220


	//   ....[2]....
        /*0084*/ 	.word	0x00000c10


	//   ....[3]....
        /*0088*/ 	.word	0x00000ef0


	//   ....[4]....
        /*008c*/ 	.word	0x00001130


	//   ....[5]....
        /*0090*/ 	.word	0x00001350


	//   ....[6]....
        /*0094*/ 	.word	0x00001510


	//----- nvinfo : EIATTR_CBANK_PARAM_SIZE
	.align		4
.L_27:
        /*0098*/ 	.byte	0x03, 0x19
        /*009a*/ 	.short	0x0020


	//----- nvinfo : EIATTR_PARAM_CBANK
	.align		4
        /*009c*/ 	.byte	0x04, 0x0a
        /*009e*/ 	.short	(.L_29 - .L_28)
	.align		4
.L_28:
        /*00a0*/ 	.word	index@(.nv.constant0._Z10getBucketsPiS_iiii)
        /*00a4*/ 	.short	0x0380
        /*00a6*/ 	.short	0x0020


	//----- nvinfo : EIATTR_SW_WAR
	.align		4
.L_29:
        /*00a8*/ 	.byte	0x04, 0x36
        /*00aa*/ 	.short	(.L_31 - .L_30)
.L_30:
        /*00ac*/ 	.word	0x00000008
.L_31:


//--------------------- .nv.info._Z6getSigPiS_S_S_ii --------------------------
	.section	.nv.info._Z6getSigPiS_S_S_ii,"",@"SHT_CUDA_INFO"
	.sectionflags	@""
	.align	4


	//----- nvinfo : EIATTR_CUDA_API_VERSION
	.align		4
        /*0000*/ 	.byte	0x04, 0x37
        /*0002*/ 	.short	(.L_33 - .L_32)
.L_32:
        /*0004*/ 	.word	0x00000082


	//----- nvinfo : EIATTR_KPARAM_INFO
	.align		4
.L_33:
        /*0008*/ 	.byte	0x04, 0x17
        /*000a*/ 	.short	(.L_35 - .L_34)
.L_34:
        /*000c*/ 	.word	0x00000000
        /*0010*/ 	.short	0x0005
        /*0012*/ 	.short	0x0024
        /*0014*/ 	.byte	0x00, 0xf0, 0x11, 0x00


	//----- nvinfo : EIATTR_KPARAM_INFO
	.align		4
.L_35:
        /*0018*/ 	.byte	0x04, 0x17
        /*001a*/ 	.short	(.L_37 - .L_36)
.L_36:
        /*001c*/ 	.word	0x00000000
        /*0020*/ 	.short	0x0004
        /*0022*/ 	.short	0x0020
        /*0024*/ 	.byte	0x00, 0xf0, 0x11, 0x00


	//----- nvinfo : EIATTR_KPARAM_INFO
	.align		4
.L_37:
        /*0028*/ 	.byte	0x04, 0x17
        /*002a*/ 	.short	(.L_39 - .L_38)
.L_38:
        /*002c*/ 	.word	0x00000000
        /*0030*/ 	.short	0x0003
        /*0032*/ 	.short	0x0018
        /*0034*/ 	.byte	0x00, 0xf5, 0x21, 0x00


	//----- nvinfo : EIATTR_KPARAM_INFO
	.align		4
.L_39:
        /*0038*/ 	.byte	0x04, 0x17
        /*003a*/ 	.short	(.L_41 - .L_40)
.L_40:
        /*003c*/ 	.word	0x00000000
        /*0040*/ 	.short	0x0002
        /*0042*/ 	.short	0x0010
        /*0044*/ 	.byte	0x00, 0xf5, 0x21, 0x00


	//----- nvinfo : EIATTR_KPARAM_INFO
	.align		4
.L_41:
        /*0048*/ 	.byte	0x04, 0x17
        /*004a*/ 	.short	(.L_43 - .L_42)
.L_42:
        /*004c*/ 	.word	0x00000000
        /*0050*/ 	.short	0x0001
        /*0052*/ 	.short	0x0008
        /*0054*/ 	.byte	0x00, 0xf5, 0x21, 0x00


	//----- nvinfo : EIATTR_KPARAM_INFO
	.align		4
.L_43:
        /*0058*/ 	.byte	0x04, 0x17
        /*005a*/ 	.short	(.L_45 - .L_44)
.L_44:
        /*005c*/ 	.word	0x00000000
        /*0060*/ 	.short	0x0000
        /*0062*/ 	.short	0x0000
        /*0064*/ 	.byte	0x00, 0xf5, 0x21, 0x00


	//----- nvinfo : EIATTR_SPARSE_MMA_MASK
	.align		4
.L_45:
        /*0068*/ 	.byte	0x03, 0x50
        /*006a*/ 	.short	0x0000


	//----- nvinfo : EIATTR_MAXREG_COUNT
	.align		4
        /*006c*/ 	.byte	0x03, 0x1b
        /*006e*/ 	.short	0x00ff


	//----- nvinfo : EIATTR_MERCURY_ISA_VERSION
	.align		4
        /*0070*/ 	.byte	0x03, 0x5f
        /*0072*/ 	.short	0x0101


	//----- nvinfo : EIATTR_VRC_CTA_INIT_COUNT
	.align		4
        /*0074*/ 	.byte	0x02, 0x4a
	.zero		1
	.zero		1


	//----- nvinfo : EIATTR_EXIT_INSTR_OFFSETS
	.align		4
        /*0078*/ 	.byte	0x04, 0x1c
        /*007a*/ 	.short	(.L_47 - .L_46)


	//   ....[0]....
.L_46:
        /*007c*/ 	.word	0x00000080


	//   ....[1]....
        /*0080*/ 	.word	0x00000e20


	//----- nvinfo : EIATTR_CRS_STACK_SIZE
	.align		4
.L_47:
        /*0084*/ 	.byte	0x04, 0x1e
        /*0086*/ 	.short	(.L_49 - .L_48)
.L_48:
        /*0088*/ 	.word	0x00000000


	//----- nvinfo : EIATTR_CBANK_PARAM_SIZE
	.align		4
.L_49:
        /*008c*/ 	.byte	0x03, 0x19
        /*008e*/ 	.short	0x0028


	//----- nvinfo : EIATTR_PARAM_CBANK
	.align		4
        /*0090*/ 	.byte	0x04, 0x0a
        /*0092*/ 	.short	(.L_51 - .L_50)
	.align		4
.L_50:
        /*0094*/ 	.word	index@(.nv.constant0._Z6getSigPiS_S_S_ii)
        /*0098*/ 	.short	0x0380
        /*009a*/ 	.short	0x0028


	//----- nvinfo : EIATTR_SW_WAR
	.align		4
.L_51:
        /*009c*/ 	.byte	0x04, 0x36
        /*009e*/ 	.short	(.L_53 - .L_52)
.L_52:
        /*00a0*/ 	.word	0x00000008
.L_53:


//--------------------- .nv.callgraph             --------------------------
	.section	.nv.callgraph,"",@"SHT_CUDA_CALLGRAPH"
	.align	4
	.sectionentsize	8
	.align		4
        /*0000*/ 	.word	0x00000000
	.align		4
        /*0004*/ 	.word	0xffffffff
	.align		4
        /*0008*/ 	.word	0x00000000
	.align		4
        /*000c*/ 	.word	0xfffffffe
	.align		4
        /*0010*/ 	.word	0x00000000
	.align		4
        /*0014*/ 	.word	0xfffffffd
	.align		4
        /*0018*/ 	.word	0x00000000
	.align		4
        /*001c*/ 	.word	0xfffffffc


//--------------------- .text._Z10getBucketsPiS_iiii --------------------------
	.section	.text._Z10getBucketsPiS_iiii,"ax",@progbits
	.align	128
        .global         _Z10getBucketsPiS_iiii
        .type           _Z10getBucketsPiS_iiii,@function
        .size           _Z10getBucketsPiS_iiii,(.L_x_22 - _Z10getBucketsPiS_iiii)
        .other          _Z10getBucketsPiS_iiii,@"STO_CUDA_ENTRY STV_DEFAULT"
_Z10getBucketsPiS_iiii:
.text._Z10getBucketsPiS_iiii:
[----:B------:R-:W-:Y:S01]  /*0000*/  LDC R1, c[0x0][0x37c] ;  /* 0x0000df00ff017b82 */ /* 0x000fe20000000800 */
[----:B------:R-:W0:Y:S07]  /*0010*/  S2R R0, SR_TID.X ;  /* 0x0000000000007919 */ /* 0x000e2e0000002100 */
[----:B------:R-:W0:Y:S01]  /*0020*/  S2UR UR4, SR_CTAID.X ;  /* 0x00000000000479c3 */ /* 0x000e220000002500 */
[----:B------:R-:W1:Y:S07]  /*0030*/  LDCU UR5, c[0x0][0x390] ;  /* 0x00007200ff0577ac */ /* 0x000e6e0008000800 */
[----:B------:R-:W0:Y:S02]  /*0040*/  LDC R3, c[0x0][0x360] ;  /* 0x0000d800ff037b82 */ /* 0x000e240000000800 */
[----:B0-----:R-:W-:-:S05]  /*0050*/  IMAD R3, R3, UR4, R0 ;  /* 0x0000000403037c24 */ /* 0x001fca000f8e0200 */
[----:B-1----:R-:W-:-:S13]  /*0060*/  ISETP.GE.AND P0, PT, R3, UR5, PT ;  /* 0x0000000503007c0c */ /* 0x002fda000bf06270 */
[----:B------:R-:W-:Y:S05]  /*0070*/  @P0 EXIT ;  /* 0x000000000000094d */ /* 0x000fea0003800000 */
[----:B------:R-:W0:Y:S08]  /*0080*/  LDC R7, c[0x0][0x398] ;  /* 0x0000e600ff077b82 */ /* 0x000e300000000800 */
[----:B------:R-:W1:Y:S01]  /*0090*/  LDC R8, c[0x0][0x394] ;  /* 0x0000e500ff087b82 */ /* 0x000e620000000800 */
[----:B0-----:R-:W-:-:S04]  /*00a0*/  IABS R2, R7 ;  /* 0x0000000700027213 */ /* 0x001fc80000000000 */
[----:B------:R-:W0:Y:S01]  /*00b0*/  I2F.RP R0, R2 ;  /* 0x0000000200007306 */ /* 0x000e220000209400 */
[----:B-1----:R-:W-:-:S07]  /*00c0*/  IABS R6, R8 ;  /* 0x0000000800067213 */ /* 0x002fce0000000000 */
[----:B0-----:R-:W0:Y:S02]  /*00d0*/  MUFU.RCP R0, R0 ;  /* 0x0000000000007308 */ /* 0x001e240000001000 */
[----:B0-----:R-:W-:-:S06]  /*00e0*/  VIADD R4, R0, 0xffffffe ;  /* 0x0ffffffe00047836 */ /* 0x001fcc0000000000 */
[----:B------:R0:W1:Y:S02]  /*00f0*/  F2I.FTZ.U32.TRUNC.NTZ R5, R4 ;  /* 0x0000000400057305 */ /* 0x000064000021f000 */
[----:B0-----:R-:W-:Y:S02]  /*0100*/  IMAD.MOV.U32 R4, RZ, RZ, RZ ;  /* 0x000000ffff047224 */ /* 0x001fe400078e00ff */
[----:B-1----:R-:W-:-:S04]  /*0110*/  IMAD.MOV R9, RZ, RZ, -R5 ;  /* 0x000000ffff097224 */ /* 0x002fc800078e0a05 */
[----:B------:R-:W-:-:S04]  /*0120*/  IMAD R9, R9, R2, RZ ;  /* 0x0000000209097224 */ /* 0x000fc800078e02ff */
[----:B------:R-:W-:Y:S01]  /*0130*/  IMAD.HI.U32 R5, R5, R9, R4 ;  /* 0x0000000905057227 */ /* 0x000fe200078e0004 */
[----:B------:R-:W-:-:S04]  /*0140*/  LOP3.LUT R4, R8, R7, RZ, 0x3c, !PT ;  /* 0x0000000708047212 */ /* 0x000fc800078e3cff */
[----:B------:R-:W-:Y:S01]  /*0150*/  ISETP.GE.AND P2, PT, R4, RZ, PT ;  /* 0x000000ff0400720c */ /* 0x000fe20003f46270 */
[----:B------:R-:W-:-:S04]  /*0160*/  IMAD.HI.U32 R0, R5, R6, RZ ;  /* 0x0000000605007227 */ /* 0x000fc800078e00ff */
[----:B------:R-:W-:-:S04]  /*0170*/  IMAD.MOV R5, RZ, RZ, -R0 ;  /* 0x000000ffff057224 */ /* 0x000fc800078e0a00 */
[----:B------:R-:W-:-:S05]  /*0180*/  IMAD R5, R2, R5, R6 ;  /* 0x0000000502057224 */ /* 0x000fca00078e0206 */
[----:B------:R-:W-:-:S13]  /*0190*/  ISETP.GT.U32.AND P1, PT, R2, R5, PT ;  /* 0x000000050200720c */ /* 0x000fda0003f24070 */
[----:B------:R-:W-:Y:S02]  /*01a0*/  @!P1 IMAD.IADD R5, R5, 0x1, -R2 ;  /* 0x0000000105059824 */ /* 0x000fe400078e0a02 */
[----:B------:R-:W-:Y:S01]  /*01b0*/  @!P1 VIADD R0, R0, 0x1 ;  /* 0x0000000100009836 */ /* 0x000fe20000000000 */
[----:B------:R-:W-:Y:S02]  /*01c0*/  ISETP.NE.AND P1, PT, R7, RZ, PT ;  /* 0x000000ff0700720c */ /* 0x000fe40003f25270 */
[----:B------:R-:W-:-:S13]  /*01d0*/  ISETP.GE.U32.AND P0, PT, R5, R2, PT ;  /* 0x000000020500720c */ /* 0x000fda0003f06070 */
[----:B------:R-:W-:-:S04]  /*01e0*/  @P0 VIADD R0, R0, 0x1 ;  /* 0x0000000100000836 */ /* 0x000fc80000000000 */
[----:B------:R-:W-:Y:S01]  /*01f0*/  @!P2 IMAD.MOV R0, RZ, RZ, -R0 ;  /* 0x000000ffff00a224 */ /* 0x000fe200078e0a00 */
[----:B------:R-:W-:-:S04]  /*0200*/  @!P1 LOP3.LUT R0, RZ, R7, RZ, 0x33, !PT ;  /* 0x00000007ff009212 */ /* 0x000fc800078e33ff */
[----:B------:R-:W-:-:S13]  /*0210*/  ISETP.GE.AND P0, PT, R0, 0x1, PT ;  /* 0x000000010000780c */ /* 0x000fda0003f06270 */
[----:B------:R-:W-:Y:S05]  /*0220*/  @!P0 EXIT ;  /* 0x000000000000894d */ /* 0x000fea0003800000 */
[----:B------:R-:W-:Y:S01]  /*0230*/  ISETP.GE.AND P0, PT, R7, 0x1, PT ;  /* 0x000000010700780c */ /* 0x000fe20003f06270 */
[----:B------:R-:W0:Y:S01]  /*0240*/  LDCU.64 UR8, c[0x0][0x358] ;  /* 0x00006b00ff0877ac */ /* 0x000e220008000a00 */
[C---:B------:R-:W-:Y:S02]  /*0250*/  IMAD R5, R3.reuse, R8, RZ ;  /* 0x0000000803057224 */ /* 0x040fe400078e02ff */
[----:B------:R-:W-:-:S09]  /*0260*/  IMAD R4, R3, R0, RZ ;  /* 0x0000000003047224 */ /* 0x000fd200078e02ff */
[----:B------:R-:W-:Y:S05]  /*0270*/  @!P0 BRA `(.L_x_0) ;  /* 0x00000008006c8947 */ /* 0x000fea0003800000 */
[----:B------:R-:W1:Y:S01]  /*0280*/  LDCU.64 UR6, c[0x0][0x380] ;  /* 0x00007000ff0677ac */ /* 0x000e620008000a00 */
[C---:B------:R-:W-:Y:S02]  /*0290*/  LOP3.LUT R20, R7.reuse, 0x7, RZ, 0xc0, !PT ;  /* 0x0000000707147812 */ /* 0x040fe400078ec0ff */
[C---:B------:R-:W-:Y:S01]  /*02a0*/  LOP3.LUT R6, R7.reuse, 0x7ffffff8, RZ, 0xc0, !PT ;  /* 0x7ffffff807067812 */ /* 0x040fe200078ec0ff */
[----:B------:R-:W-:Y:S01]  /*02b0*/  UMOV UR4, URZ ;  /* 0x000000ff00047c82 */ /* 0x000fe20008000000 */
[----:B------:R-:W-:Y:S01]  /*02c0*/  LOP3.LUT R7, R7, 0x3, RZ, 0xc0, !PT ;  /* 0x0000000307077812 */ /* 0x000fe200078ec0ff */
[----:B------:R-:W-:Y:S02]  /*02d0*/  VIADD R2, R20, 0xffffffff ;  /* 0xffffffff14027836 */ /* 0x000fe40000000000 */
[----:B------:R-:W-:-:S03]  /*02e0*/  IMAD.MOV R8, RZ, RZ, -R6 ;  /* 0x000000ffff087224 */ /* 0x000fc600078e0a06 */
[----:B------:R-:W-:Y:S01]  /*02f0*/  ISETP.GE.U32.AND P0, PT, R2, 0x3, PT ;  /* 0x000000030200780c */ /* 0x000fe20003f06070 */
[----:B-1----:R-:W-:-:S04]  /*0300*/  UIADD3 UR5, UP0, UPT, UR6, 0x10, URZ ;  /* 0x0000001006057890 */ /* 0x002fc8000ff1e0ff */
[----:B------:R-:W-:-:S12]  /*0310*/  UIADD3.X UR6, UPT, UPT, URZ, UR7, URZ, UP0, !UPT ;  /* 0x00000007ff067290 */ /* 0x000fd800087fe4ff */
.L_x_5:
[----:B------:R-:W1:Y:S01]  /*0320*/  LDC R12, c[0x0][0x398] ;  /* 0x0000e600ff0c7b82 */ /* 0x000e620000000800 */
[----:B------:R-:W2:Y:S01]  /*0330*/  LDCU UR7, c[0x0][0x398] ;  /* 0x00007300ff0777ac */ /* 0x000ea20008000800 */
[----:B------:R-:W-:Y:S02]  /*0340*/  IMAD.MOV.U32 R13, RZ, RZ, RZ ;  /* 0x000000ffff0d7224 */ /* 0x000fe400078e00ff */
[----:B0-2---:R-:W-:Y:S01]  /*0350*/  IMAD.U32 R9, RZ, RZ, UR7 ;  /* 0x00000007ff097e24 */ /* 0x005fe2000f8e00ff */
[C---:B-1----:R-:W-:Y:S01]  /*0360*/  ISETP.GE.U32.AND P1, PT, R12.reuse, 0x8, PT ;  /* 0x000000080c00780c */ /* 0x042fe20003f26070 */
[----:B------:R-:W-:-:S05]  /*0370*/  IMAD R10, R12, UR4, R5 ;  /* 0x000000040c0a7c24 */ /* 0x000fca000f8e0205 */
[----:B------:R-:W-:-:S07]  /*0380*/  SHF.R.S32.HI R11, RZ, 0x1f, R10 ;  /* 0x0000001fff0b7819 */ /* 0x000fce000001140a */
[----:B------:R-:W-:Y:S05]  /*0390*/  @!P1 BRA `(.L_x_1) ;  /* 0x0000000000c89947 */ /* 0x000fea0003800000 */
[C---:B------:R-:W-:Y:S01]  /*03a0*/  LEA R2, P1, R10.reuse, UR5, 0x2 ;  /* 0x000000050a027c11 */ /* 0x040fe2000f8210ff */
[----:B------:R-:W-:Y:S02]  /*03b0*/  IMAD.MOV.U32 R14, RZ, RZ, R8 ;  /* 0x000000ffff0e7224 */ /* 0x000fe400078e0008 */
[----:B------:R-:W-:Y:S01]  /*03c0*/  IMAD.U32 R9, RZ, RZ, UR7 ;  /* 0x00000007ff097e24 */ /* 0x000fe2000f8e00ff */
[----:B------:R-:W-:-:S09]  /*03d0*/  LEA.HI.X R3, R10, UR6, R11, 0x2, P1 ;  /* 0x000000060a037c11 */ /* 0x000fd200088f140b */
.L_x_2:
[----:B0-----:R-:W2:Y:S04]  /*03e0*/  LDG.E R21, desc[UR8][R2.64+-0x10] ;  /* 0xfffff00802157981 */ /* 0x001ea8000c1e1900 */
[----:B------:R-:W3:Y:S04]  /*03f0*/  LDG.E R23, desc[UR8][R2.64+-0xc] ;  /* 0xfffff40802177981 */ /* 0x000ee8000c1e1900 */
[----:B------:R-:W4:Y:S04]  /*0400*/  LDG.E R19, desc[UR8][R2.64+-0x8] ;  /* 0xfffff80802137981 */ /* 0x000f28000c1e1900 */
[----:B------:R-:W5:Y:S04]  /*0410*/  LDG.E R18, desc[UR8][R2.64+-0x4] ;  /* 0xfffffc0802127981 */ /* 0x000f68000c1e1900 */
[----:B------:R-:W5:Y:S04]  /*0420*/  LDG.E R17, desc[UR8][R2.64] ;  /* 0x0000000802117981 */ /* 0x000f68000c1e1900 */
[----:B------:R-:W5:Y:S04]  /*0430*/  LDG.E R16, desc[UR8][R2.64+0x4] ;  /* 0x0000040802107981 */ /* 0x000f68000c1e1900 */
[----:B------:R-:W5:Y:S04]  /*0440*/  LDG.E R15, desc[UR8][R2.64+0x8] ;  /* 0x00000808020f7981 */ /* 0x000f68000c1e1900 */
[----:B------:R0:W5:Y:S01]  /*0450*/  LDG.E R13, desc[UR8][R2.64+0xc] ;  /* 0x00000c08020d7981 */ /* 0x000162000c1e1900 */
[----:B------:R-:W-:Y:S01]  /*0460*/  SHF.R.S32.HI R22, RZ, 0x2, R9 ;  /* 0x00000002ff167819 */ /* 0x000fe20000011409 */
[----:B------:R-:W-:-:S04]  /*0470*/  VIADD R14, R14, 0x8 ;  /* 0x000000080e0e7836 */ /* 0x000fc80000000000 */
[----:B------:R-:W-:Y:S01]  /*0480*/  IMAD R22, R9, 0x40, R22 ;  /* 0x0000004009167824 */ /* 0x000fe200078e0216 */
[----:B------:R-:W-:Y:S02]  /*0490*/  ISETP.NE.AND P1, PT, R14, RZ, PT ;  /* 0x000000ff0e00720c */ /* 0x000fe40003f25270 */
[----:B0-----:R-:W-:-:S05]  /*04a0*/  IADD3 R2, P2, PT, R2, 0x20, RZ ;  /* 0x0000002002027810 */ /* 0x001fca0007f5e0ff */
[----:B------:R-:W-:Y:S01]  /*04b0*/  IMAD.X R3, RZ, RZ, R3, P2 ;  /* 0x000000ffff037224 */ /* 0x000fe200010e0603 */
[----:B--2---:R-:W-:-:S04]  /*04c0*/  IADD3 R22, PT, PT, R22, -0x61c88647, R21 ;  /* 0x9e3779b916167810 */ /* 0x004fc80007ffe015 */
[----:B------:R-:W-:-:S04]  /*04d0*/  LOP3.LUT R22, R22, R9, RZ, 0x3c, !PT ;  /* 0x0000000916167212 */ /* 0x000fc800078e3cff */
[----:B------:R-:W-:-:S05]  /*04e0*/  SHF.R.S32.HI R9, RZ, 0x2, R22 ;  /* 0x00000002ff097819 */ /* 0x000fca0000011416 */
[----:B------:R-:W-:-:S05]  /*04f0*/  IMAD R24, R22, 0x40, R9 ;  /* 0x0000004016187824 */ /* 0x000fca00078e0209 */
[----:B---3--:R-:W-:-:S04]  /*0500*/  IADD3 R23, PT, PT, R24, -0x61c88647, R23 ;  /* 0x9e3779b918177810 */ /* 0x008fc80007ffe017 */
[----:B------:R-:W-:-:S04]  /*0510*/  LOP3.LUT R23, R23, R22, RZ, 0x3c, !PT ;  /* 0x0000001617177212 */ /* 0x000fc800078e3cff */
[----:B------:R-:W-:-:S05]  /*0520*/  SHF.R.S32.HI R22, RZ, 0x2, R23 ;  /* 0x00000002ff167819 */ /* 0x000fca0000011417 */
[----:B------:R-:W-:-:S05]  /*0530*/  IMAD R22, R23, 0x40, R22 ;  /* 0x0000004017167824 */ /* 0x000fca00078e0216 */
[----:B----4-:R-:W-:-:S04]  /*0540*/  IADD3 R22, PT, PT, R22, -0x61c88647, R19 ;  /* 0x9e3779b916167810 */ /* 0x010fc80007ffe013 */
[----:B------:R-:W-:-:S04]  /*0550*/  LOP3.LUT R22, R22, R23, RZ, 0x3c, !PT ;  /* 0x0000001716167212 */ /* 0x000fc800078e3cff */
[----:B------:R-:W-:-:S05]  /*0560*/  SHF.R.S32.HI R9, RZ, 0x2, R22 ;  /* 0x00000002ff097819 */ /* 0x000fca0000011416 */
[----:B------:R-:W-:-:S05]  /*0570*/  IMAD R9, R22, 0x40, R9 ;  /* 0x0000004016097824 */ /* 0x000fca00078e0209 */
[----:B-----5:R-:W-:-:S04]  /*0580*/  IADD3 R9, PT, PT, R9, -0x61c88647, R18 ;  /* 0x9e3779b909097810 */ /* 0x020fc80007ffe012 */
[----:B------:R-:W-:-:S04]  /*0590*/  LOP3.LUT R9, R9, R22, RZ, 0x3c, !PT ;  /* 0x0000001609097212 */ /* 0x000fc800078e3cff */
[----:B------:R-:W-:-:S05]  /*05a0*/  SHF.R.S32.HI R18, RZ, 0x2, R9 ;  /* 0x00000002ff127819 */ /* 0x000fca0000011409 */
[----:B------:R-:W-:-:S05]  /*05b0*/  IMAD R18, R9, 0x40, R18 ;  /* 0x0000004009127824 */ /* 0x000fca00078e0212 */
[----:B------:R-:W-:-:S04]  /*05c0*/  IADD3 R18, PT, PT, R18, -0x61c88647, R17 ;  /* 0x9e3779b912127810 */ /* 0x000fc80007ffe011 */
        /* <DEDUP_REMOVED lines=12> */
[----:B------:R-:W-:Y:S01]  /*0690*/  LOP3.LUT R9, R16, R9, RZ, 0x3c, !PT ;  /* 0x0000000910097212 */ /* 0x000fe200078e3cff */
[----:B------:R-:W-:Y:S06]  /*06a0*/  @P1 BRA `(.L_x_2) ;  /* 0xfffffffc004c1947 */ /* 0x000fec000383ffff */
[----:B------:R-:W-:-:S07]  /*06b0*/  IMAD.MOV.U32 R13, RZ, RZ, R6 ;  /* 0x000000ffff0d7224 */ /* 0x000fce00078e0006 */
.L_x_1:
[----:B------:R-:W-:-:S13]  /*06c0*/  ISETP.NE.AND P1, PT, R20, RZ, PT ;  /* 0x000000ff1400720c */ /* 0x000fda0003f25270 */
[----:B------:R-:W-:Y:S05]  /*06d0*/  @!P1 BRA `(.L_x_3) ;  /* 0x0000000000e49947 */ /* 0x000fea0003800000 */
[----:B------:R-:W-:Y:S01]  /*06e0*/  ISETP.NE.AND P1, PT, R7, RZ, PT ;  /* 0x000000ff0700720c */ /* 0x000fe20003f25270 */
[----:B------:R-:W-:-:S12]  /*06f0*/  @!P0 BRA `(.L_x_4) ;  /* 0x0000000000688947 */ /* 0x000fd80003800000 */
[----:B------:R-:W1:Y:S01]  /*0700*/  LDCU.64 UR10, c[0x0][0x380] ;  /* 0x00007000ff0a77ac */ /* 0x000e620008000a00 */
[----:B------:R-:W-:-:S05]  /*0710*/  IADD3 R3, P2, PT, R10, R13, RZ ;  /* 0x0000000d0a037210 */ /* 0x000fca0007f5e0ff */
[----:B------:R-:W-:Y:S01]  /*0720*/  IMAD.X R14, RZ, RZ, R11, P2 ;  /* 0x000000ffff0e7224 */ /* 0x000fe200010e060b */
[----:B-1----:R-:W-:-:S04]  /*0730*/  LEA R2, P2, R3, UR10, 0x2 ;  /* 0x0000000a03027c11 */ /* 0x002fc8000f8410ff */
[----:B------:R-:W-:-:S05]  /*0740*/  LEA.HI.X R3, R3, UR11, R14, 0x2, P2 ;  /* 0x0000000b03037c11 */ /* 0x000fca00090f140e */
[----:B0-----:R-:W2:Y:S04]  /*0750*/  LDG.E R15, desc[UR8][R2.64] ;  /* 0x00000008020f7981 */ /* 0x001ea8000c1e1900 */
[----:B------:R-:W3:Y:S04]  /*0760*/  LDG.E R17, desc[UR8][R2.64+0x4] ;  /* 0x0000040802117981 */ /* 0x000ee8000c1e1900 */
[----:B------:R-:W4:Y:S04]  /*0770*/  LDG.E R19, desc[UR8][R2.64+0x8] ;  /* 0x0000080802137981 */ /* 0x000f28000c1e1900 */
[----:B------:R0:W5:Y:S01]  /*0780*/  LDG.E R14, desc[UR8][R2.64+0xc] ;  /* 0x00000c08020e7981 */ /* 0x000162000c1e1900 */
[----:B------:R-:W-:Y:S01]  /*0790*/  SHF.R.S32.HI R16, RZ, 0x2, R9 ;  /* 0x00000002ff107819 */ /* 0x000fe20000011409 */
[----:B------:R-:W-:-:S04]  /*07a0*/  VIADD R13, R13, 0x4 ;  /* 0x000000040d0d7836 */ /* 0x000fc80000000000 */
[----:B------:R-:W-:-:S05]  /*07b0*/  IMAD R16, R9, 0x40, R16 ;  /* 0x0000004009107824 */ /* 0x000fca00078e0210 */
        /* <DEDUP_REMOVED lines=10> */
[----:B0-----:R-:W-:-:S05]  /*0860*/  SHF.R.S32.HI R3, RZ, 0x2, R16 ;  /* 0x00000002ff037819 */ /* 0x001fca0000011410 */
[----:B------:R-:W-:-:S05]  /*0870*/  IMAD R3, R16, 0x40, R3 ;  /* 0x0000004010037824 */ /* 0x000fca00078e0203 */
[----:B-----5:R-:W-:-:S04]  /*0880*/  IADD3 R3, PT, PT, R3, -0x61c88647, R14 ;  /* 0x9e3779b903037810 */ /* 0x020fc80007ffe00e */
[----:B------:R-:W-:-:S07]  /*0890*/  LOP3.LUT R9, R3, R16, RZ, 0x3c, !PT ;  /* 0x0000001003097212 */ /* 0x000fce00078e3cff */
.L_x_4:
[----:B------:R-:W-:Y:S05]  /*08a0*/  @!P1 BRA `(.L_x_3) ;  /* 0x0000000000709947 */ /* 0x000fea0003800000 */
[----:B------:R-:W-:Y:S02]  /*08b0*/  ISETP.NE.AND P2, PT, R7, 0x1, PT ;  /* 0x000000010700780c */ /* 0x000fe40003f45270 */
[----:B------:R-:W-:-:S11]  /*08c0*/  LOP3.LUT P1, RZ, R12, 0x1, RZ, 0xc0, !PT ;  /* 0x000000010cff7812 */ /* 0x000fd6000782c0ff */
[----:B------:R-:W1:Y:S01]  /*08d0*/  @P2 LDC.64 R2, c[0x0][0x380] ;  /* 0x0000e000ff022b82 */ /* 0x000e620000000a00 */
[----:B------:R-:W-:-:S05]  /*08e0*/  @P2 IADD3 R12, P3, PT, R10, R13, RZ ;  /* 0x0000000d0a0c2210 */ /* 0x000fca0007f7e0ff */
[----:B------:R-:W-:Y:S01]  /*08f0*/  @P2 IMAD.X R15, RZ, RZ, R11, P3 ;  /* 0x000000ffff0f2224 */ /* 0x000fe200018e060b */
[----:B-1----:R-:W-:-:S04]  /*0900*/  @P2 LEA R14, P3, R12, R2, 0x2 ;  /* 0x000000020c0e2211 */ /* 0x002fc800078610ff */
[----:B------:R-:W-:Y:S02]  /*0910*/  @P2 LEA.HI.X R15, R12, R3, R15, 0x2, P3 ;  /* 0x000000030c0f2211 */ /* 0x000fe400018f140f */
[----:B------:R-:W1:Y:S03]  /*0920*/  @P1 LDC.64 R2, c[0x0][0x380] ;  /* 0x0000e000ff021b82 */ /* 0x000e660000000a00 */
[----:B0-----:R-:W2:Y:S01]  /*0930*/  @P2 LDG.E R12, desc[UR8][R14.64] ;  /* 0x000000080e0c2981 */ /* 0x001ea2000c1e1900 */
[----:B------:R-:W-:-:S03]  /*0940*/  @P2 VIADD R13, R13, 0x2 ;  /* 0x000000020d0d2836 */ /* 0x000fc60000000000 */
[----:B------:R-:W3:Y:S02]  /*0950*/  @P2 LDG.E R16, desc[UR8][R14.64+0x4] ;  /* 0x000004080e102981 */ /* 0x000ee4000c1e1900 */
[----:B------:R-:W-:-:S05]  /*0960*/  @P1 IADD3 R10, P3, PT, R10, R13, RZ ;  /* 0x0000000d0a0a1210 */ /* 0x000fca0007f7e0ff */
[----:B------:R-:W-:Y:S01]  /*0970*/  @P1 IMAD.X R11, RZ, RZ, R11, P3 ;  /* 0x000000ffff0b1224 */ /* 0x000fe200018e060b */
[----:B-1----:R-:W-:-:S04]  /*0980*/  @P1 LEA R2, P3, R10, R2, 0x2 ;  /* 0x000000020a021211 */ /* 0x002fc800078610ff */
[----:B------:R-:W-:-:S05]  /*0990*/  @P1 LEA.HI.X R3, R10, R3, R11, 0x2, P3 ;  /* 0x000000030a031211 */ /* 0x000fca00018f140b */
[----:B------:R-:W4:Y:S01]  /*09a0*/  @P1 LDG.E R2, desc[UR8][R2.64] ;  /* 0x0000000802021981 */ /* 0x000f22000c1e1900 */
[----:B------:R-:W-:-:S05]  /*09b0*/  @P2 SHF.R.S32.HI R10, RZ, 0x2, R9 ;  /* 0x00000002ff0a2819 */ /* 0x000fca0000011409 */
[----:B------:R-:W-:-:S05]  /*09c0*/  @P2 IMAD R11, R9, 0x40, R10 ;  /* 0x00000040090b2824 */ /* 0x000fca00078e020a */
[----:B--2---:R-:W-:-:S04]  /*09d0*/  @P2 IADD3 R12, PT, PT, R11, -0x61c88647, R12 ;  /* 0x9e3779b90b0c2810 */ /* 0x004fc80007ffe00c */
[----:B------:R-:W-:-:S04]  /*09e0*/  @P2 LOP3.LUT R12, R12, R9, RZ, 0x3c, !PT ;  /* 0x000000090c0c2212 */ /* 0x000fc800078e3cff */
[----:B------:R-:W-:-:S05]  /*09f0*/  @P2 SHF.R.S32.HI R11, RZ, 0x2, R12 ;  /* 0x00000002ff0b2819 */ /* 0x000fca000001140c */
[----:B------:R-:W-:-:S05]  /*0a00*/  @P2 IMAD R11, R12, 0x40, R11 ;  /* 0x000000400c0b2824 */ /* 0x000fca00078e020b */
[----:B---3--:R-:W-:-:S04]  /*0a10*/  @P2 IADD3 R11, PT, PT, R11, -0x61c88647, R16 ;  /* 0x9e3779b90b0b2810 */ /* 0x008fc80007ffe010 */
[----:B------:R-:W-:-:S04]  /*0a20*/  @P2 LOP3.LUT R9, R11, R12, RZ, 0x3c, !PT ;  /* 0x0000000c0b092212 */ /* 0x000fc800078e3cff */
[----:B------:R-:W-:-:S05]  /*0a30*/  @P1 SHF.R.S32.HI R10, RZ, 0x2, R9 ;  /* 0x00000002ff0a1819 */ /* 0x000fca0000011409 */
[----:B------:R-:W-:-:S05]  /*0a40*/  @P1 IMAD R11, R9, 0x40, R10 ;  /* 0x00000040090b1824 */ /* 0x000fca00078e020a */
[----:B----4-:R-:W-:-:S04]  /*0a50*/  @P1 IADD3 R2, PT, PT, R11, -0x61c88647, R2 ;  /* 0x9e3779b90b021810 */ /* 0x010fc80007ffe002 */
[----:B------:R-:W-:-:S07]  /*0a60*/  @P1 LOP3.LUT R9, R2, R9, RZ, 0x3c, !PT ;  /* 0x0000000902091212 */ /* 0x000fce00078e3cff */
.L_x_3:
[----:B------:R-:W1:Y:S01]  /*0a70*/  LDC R13, c[0x0][0x39c] ;  /* 0x0000e700ff0d7b82 */ /* 0x000e620000000800 */
[----:B------:R-:W-:Y:S02]  /*0a80*/  IABS R9, R9 ;  /* 0x0000000900097213 */ /* 0x000fe40000000000 */
[----:B-1----:R-:W-:-:S04]  /*0a90*/  IABS R12, R13 ;  /* 0x0000000d000c7213 */ /* 0x002fc80000000000 */
[----:B------:R-:W1:Y:S08]  /*0aa0*/  I2F.RP R10, R12 ;  /* 0x0000000c000a7306 */ /* 0x000e700000209400 */
[----:B-1----:R-:W1:Y:S02]  /*0ab0*/  MUFU.RCP R10, R10 ;  /* 0x0000000a000a7308 */ /* 0x002e640000001000 */
[----:B-1----:R-:W-:-:S06]  /*0ac0*/  VIADD R2, R10, 0xffffffe ;  /* 0x0ffffffe0a027836 */ /* 0x002fcc0000000000 */
[----:B------:R1:W2:Y:S02]  /*0ad0*/  F2I.FTZ.U32.TRUNC.NTZ R3, R2 ;  /* 0x0000000200037305 */ /* 0x0002a4000021f000 */
[----:B-1----:R-:W-:Y:S02]  /*0ae0*/  IMAD.MOV.U32 R2, RZ, RZ, RZ ;  /* 0x000000ffff027224 */ /* 0x002fe400078e00ff */
[----:B--2---:R-:W-:-:S04]  /*0af0*/  IMAD.MOV R11, RZ, RZ, -R3 ;  /* 0x000000ffff0b7224 */ /* 0x004fc800078e0a03 */
[----:B------:R-:W-:-:S04]  /*0b00*/  IMAD R11, R11, R12, RZ ;  /* 0x0000000c0b0b7224 */ /* 0x000fc800078e02ff */
[----:B------:R-:W-:-:S04]  /*0b10*/  IMAD.HI.U32 R3, R3, R11, R2 ;  /* 0x0000000b03037227 */ /* 0x000fc800078e0002 */
[----:B------:R-:W-:Y:S01]  /*0b20*/  VIADD R11, R4, UR4 ;  /* 0x00000004040b7c36 */ /* 0x000fe20008000000 */
[----:B------:R-:W-:Y:S01]  /*0b30*/  UIADD3 UR4, UPT, UPT, UR4, 0x1, URZ ;  /* 0x0000000104047890 */ /* 0x000fe2000fffe0ff */
[----:B------:R-:W-:-:S04]  /*0b40*/  IMAD.HI.U32 R3, R3, R9, RZ ;  /* 0x0000000903037227 */ /* 0x000fc800078e00ff */
[----:B------:R-:W-:-:S04]  /*0b50*/  IMAD.MOV R3, RZ, RZ, -R3 ;  /* 0x000000ffff037224 */ /* 0x000fc800078e0a03 */
[C---:B------:R-:W-:Y:S02]  /*0b60*/  IMAD R9, R12.reuse, R3, R9 ;  /* 0x000000030c097224 */ /* 0x040fe400078e0209 */
[----:B------:R-:W1:Y:S03]  /*0b70*/  LDC.64 R2, c[0x0][0x388] ;  /* 0x0000e200ff027b82 */ /* 0x000e660000000a00 */
[----:B------:R-:W-:-:S13]  /*0b80*/  ISETP.GT.U32.AND P1, PT, R12, R9, PT ;  /* 0x000000090c00720c */ /* 0x000fda0003f24070 */
[----:B------:R-:W-:Y:S01]  /*0b90*/  @!P1 IMAD.IADD R9, R9, 0x1, -R12 ;  /* 0x0000000109099824 */ /* 0x000fe200078e0a0c */
[----:B------:R-:W-:-:S04]  /*0ba0*/  ISETP.NE.AND P1, PT, R13, RZ, PT ;  /* 0x000000ff0d00720c */ /* 0x000fc80003f25270 */
[----:B------:R-:W-:Y:S01]  /*0bb0*/  ISETP.GT.U32.AND P2, PT, R12, R9, PT ;  /* 0x000000090c00720c */ /* 0x000fe20003f44070 */
[----:B-1----:R-:W-:-:S12]  /*0bc0*/  IMAD.WIDE R2, R11, 0x4, R2 ;  /* 0x000000040b027825 */ /* 0x002fd800078e0202 */
[----:B------:R-:W-:Y:S01]  /*0bd0*/  @!P2 IMAD.IADD R9, R9, 0x1, -R12 ;  /* 0x000000010909a824 */ /* 0x000fe200078e0a0c */
[----:B------:R-:W-:Y:S02]  /*0be0*/  @!P1 LOP3.LUT R9, RZ, R13, RZ, 0x33, !PT ;  /* 0x0000000dff099212 */ /* 0x000fe400078e33ff */
[----:B------:R-:W-:-:S03]  /*0bf0*/  ISETP.NE.AND P1, PT, R0, UR4, PT ;  /* 0x0000000400007c0c */ /* 0x000fc6000bf25270 */
[----:B0-----:R0:W-:Y:S10]  /*0c00*/  STG.E desc[UR8][R2.64], R9 ;  /* 0x0000000902007986 */ /* 0x0011f4000c101908 */
[----:B------:R-:W-:Y:S05]  /*0c10*/  @!P1 EXIT ;  /* 0x000000000000994d */ /* 0x000fea0003800000 */
[----:B------:R-:W-:Y:S05]  /*0c20*/  BRA `(.L_x_5) ;  /* 0xfffffff400bc7947 */ /* 0x000fea000383ffff */
.L_x_0:
[C---:B------:R-:W-:Y:S01]  /*0c30*/  ISETP.GE.U32.AND P1, PT, R0.reuse, 0x8, PT ;  /* 0x000000080000780c */ /* 0x040fe20003f26070 */
[----:B------:R-:W-:Y:S01]  /*0c40*/  IMAD.MOV.U32 R3, RZ, RZ, RZ ;  /* 0x000000ffff037224 */ /* 0x000fe200078e00ff */
[----:B------:R-:W-:-:S04]  /*0c50*/  LOP3.LUT R13, R0, 0x7, RZ, 0xc0, !PT ;  /* 0x00000007000d7812 */ /* 0x000fc800078ec0ff */
[----:B------:R-:W-:-:S07]  /*0c60*/  ISETP.NE.AND P0, PT, R13, RZ, PT ;  /* 0x000000ff0d00720c */ /* 0x000fce0003f05270 */
[----:B------:R-:W-:Y:S06]  /*0c70*/  @!P1 BRA `(.L_x_6) ;  /* 0x00000000009c9947 */ /* 0x000fec0003800000 */
[----:B------:R-:W1:Y:S01]  /*0c80*/  LDC R12, c[0x0][0x39c] ;  /* 0x0000e700ff0c7b82 */ /* 0x000e620000000800 */
[----:B------:R-:W-:-:S07]  /*0c90*/  UMOV UR4, URZ ;  /* 0x000000ff00047c82 */ /* 0x000fce0008000000 */
[----:B------:R-:W2:Y:S01]  /*0ca0*/  LDC.64 R10, c[0x0][0x388] ;  /* 0x0000e200ff0a7b82 */ /* 0x000ea20000000a00 */
[----:B-1----:R-:W-:Y:S02]  /*0cb0*/  IABS R6, R12 ;  /* 0x0000000c00067213 */ /* 0x002fe40000000000 */
[----:B------:R-:W-:Y:S02]  /*0cc0*/  ISETP.NE.AND P3, PT, R12, RZ, PT ;  /* 0x000000ff0c00720c */ /* 0x000fe40003f65270 */
[----:B------:R-:W1:Y:S08]  /*0cd0*/  I2F.RP R5, R6 ;  /* 0x0000000600057306 */ /* 0x000e700000209400 */
[----:B-1----:R-:W1:Y:S02]  /*0ce0*/  MUFU.RCP R5, R5 ;  /* 0x0000000500057308 */ /* 0x002e640000001000 */
[----:B-1----:R-:W-:-:S02]  /*0cf0*/  VIADD R8, R5, 0xffffffe ;  /* 0x0ffffffe05087836 */ /* 0x002fc40000000000 */
[----:B------:R-:W-:-:S04]  /*0d00*/  IMAD.MOV R5, RZ, RZ, -R7 ;  /* 0x000000ffff057224 */ /* 0x000fc800078e0a07 */
[----:B------:R1:W3:Y:S01]  /*0d10*/  F2I.FTZ.U32.TRUNC.NTZ R9, R8 ;  /* 0x0000000800097305 */ /* 0x0002e2000021f000 */
[----:B------:R-:W-:Y:S01]  /*0d20*/  ISETP.GE.AND P2, PT, R5, RZ, PT ;  /* 0x000000ff0500720c */ /* 0x000fe20003f46270 */
[----:B-1----:R-:W-:Y:S02]  /*0d30*/  IMAD.MOV.U32 R8, RZ, RZ, RZ ;  /* 0x000000ffff087224 */ /* 0x002fe400078e00ff */
[----:B---3--:R-:W-:-:S04]  /*0d40*/  IMAD.MOV R3, RZ, RZ, -R9 ;  /* 0x000000ffff037224 */ /* 0x008fc800078e0a09 */
[----:B------:R-:W-:-:S04]  /*0d50*/  IMAD R3, R3, R6, RZ ;  /* 0x0000000603037224 */ /* 0x000fc800078e02ff */
[----:B------:R-:W-:-:S06]  /*0d60*/  IMAD.HI.U32 R3, R9, R3, R8 ;  /* 0x0000000309037227 */ /* 0x000fcc00078e0008 */
[----:B------:R-:W-:-:S04]  /*0d70*/  IMAD.HI.U32 R3, R3, R2, RZ ;  /* 0x0000000203037227 */ /* 0x000fc800078e00ff */
[----:B------:R-:W-:-:S04]  /*0d80*/  IMAD.MOV R3, RZ, RZ, -R3 ;  /* 0x000000ffff037224 */ /* 0x000fc800078e0a03 */
[----:B------:R-:W-:-:S05]  /*0d90*/  IMAD R3, R6, R3, R2 ;  /* 0x0000000306037224 */ /* 0x000fca00078e0202 */
[----:B------:R-:W-:-:S13]  /*0da0*/  ISETP.GT.U32.AND P1, PT, R6, R3, PT ;  /* 0x000000030600720c */ /* 0x000fda0003f24070 */
[----:B------:R-:W-:-:S05]  /*0db0*/  @!P1 IMAD.IADD R3, R3, 0x1, -R6 ;  /* 0x0000000103039824 */ /* 0x000fca00078e0a06 */
[----:B------:R-:W-:-:S13]  /*0dc0*/  ISETP.GT.U32.AND P1, PT, R6, R3, PT ;  /* 0x000000030600720c */ /* 0x000fda0003f24070 */
[----:B------:R-:W-:-:S04]  /*0dd0*/  @!P1 IMAD.IADD R3, R3, 0x1, -R6 ;  /* 0x0000000103039824 */ /* 0x000fc800078e0a06 */
[----:B------:R-:W-:Y:S01]  /*0de0*/  IMAD.MOV.U32 R5, RZ, RZ, R3 ;  /* 0x000000ffff057224 */ /* 0x000fe200078e0003 */
[----:B------:R-:W-:-:S03]  /*0df0*/  LOP3.LUT R3, R0, 0x7ffffff8, RZ, 0xc0, !PT ;  /* 0x7ffffff800037812 */ /* 0x000fc600078ec0ff */
[----:B------:R-:W-:Y:S01]  /*0e00*/  @!P2 IMAD.MOV R5, RZ, RZ, -R5 ;  /* 0x000000ffff05a224 */ /* 0x000fe200078e0a05 */
[----:B--2---:R-:W-:-:S07]  /*0e10*/  @!P3 LOP3.LUT R5, RZ, R12, RZ, 0x33, !PT ;  /* 0x0000000cff05b212 */ /* 0x004fce00078e33ff */
.L_x_7:
[----:B-1----:R-:W-:Y:S01]  /*0e20*/  VIADD R9, R4, UR4 ;  /* 0x0000000404097c36 */ /* 0x002fe20008000000 */
[----:B------:R-:W-:-:S03]  /*0e30*/  UIADD3 UR4, UPT, UPT, UR4, 0x8, URZ ;  /* 0x0000000804047890 */ /* 0x000fc6000fffe0ff */
[----:B------:R-:W-:-:S03]  /*0e40*/  IMAD.WIDE R8, R9, 0x4, R10 ;  /* 0x0000000409087825 */ /* 0x000fc600078e020a */
[----:B------:R-:W-:Y:S02]  /*0e50*/  ISETP.NE.AND P1, PT, R3, UR4, PT ;  /* 0x0000000403007c0c */ /* 0x000fe4000bf25270 */
[----:B0-----:R1:W-:Y:S04]  /*0e60*/  STG.E desc[UR8][R8.64], R5 ;  /* 0x0000000508007986 */ /* 0x0013e8000c101908 */
[----:B------:R1:W-:Y:S04]  /*0e70*/  STG.E desc[UR8][R8.64+0x4], R5 ;  /* 0x0000040508007986 */ /* 0x0003e8000c101908 */
[----:B------:R1:W-:Y:S04]  /*0e80*/  STG.E desc[UR8][R8.64+0x8], R5 ;  /* 0x0000080508007986 */ /* 0x0003e8000c101908 */
[----:B------:R1:W-:Y:S04]  /*0e90*/  STG.E desc[UR8][R8.64+0xc], R5 ;  /* 0x00000c0508007986 */ /* 0x0003e8000c101908 */
[----:B------:R1:W-:Y:S04]  /*0ea0*/  STG.E desc[UR8][R8.64+0x10], R5 ;  /* 0x0000100508007986 */ /* 0x0003e8000c101908 */
[----:B------:R1:W-:Y:S04]  /*0eb0*/  STG.E desc[UR8][R8.64+0x14], R5 ;  /* 0x0000140508007986 */ /* 0x0003e8000c101908 */
[----:B------:R1:W-:Y:S04]  /*0ec0*/  STG.E desc[UR8][R8.64+0x18], R5 ;  /* 0x0000180508007986 */ /* 0x0003e8000c101908 */
[----:B------:R1:W-:Y:S01]  /*0ed0*/  STG.E desc[UR8][R8.64+0x1c], R5 ;  /* 0x00001c0508007986 */ /* 0x0003e2000c101908 */
[----:B------:R-:W-:Y:S05]  /*0ee0*/  @P1 BRA `(.L_x_7) ;  /* 0xfffffffc00cc1947 */ /* 0x000fea000383ffff */
.L_x_6:
[----:B0-----:R-:W-:Y:S05]  /*0ef0*/  @!P0 EXIT ;  /* 0x000000000000894d */ /* 0x001fea0003800000 */
[----:B------:R-:W-:Y:S02]  /*0f00*/  ISETP.GE.U32.AND P1, PT, R13, 0x4, PT ;  /* 0x000000040d00780c */ /* 0x000fe40003f26070 */
[----:B------:R-:W-:-:S04]  /*0f10*/  LOP3.LUT R12, R0, 0x3, RZ, 0xc0, !PT ;  /* 0x00000003000c7812 */ /* 0x000fc800078ec0ff */
[----:B------:R-:W-:-:S07]  /*0f20*/  ISETP.NE.AND P0, PT, R12, RZ, PT ;  /* 0x000000ff0c00720c */ /* 0x000fce0003f05270 */
[----:B------:R-:W-:Y:S06]  /*0f30*/  @!P1 BRA `(.L_x_8) ;  /* 0x00000000007c9947 */ /* 0x000fec0003800000 */
[----:B------:R-:W1:Y:S02]  /*0f40*/  LDC R13, c[0x0][0x39c] ;  /* 0x0000e700ff0d7b82 */ /* 0x000e640000000800 */
[----:B-1----:R-:W-:Y:S02]  /*0f50*/  IABS R5, R13 ;  /* 0x0000000d00057213 */ /* 0x002fe40000000000 */
[----:B------:R-:W-:Y:S02]  /*0f60*/  ISETP.NE.AND P3, PT, R13, RZ, PT ;  /* 0x000000ff0d00720c */ /* 0x000fe40003f65270 */
[----:B------:R-:W0:Y:S08]  /*0f70*/  I2F.RP R6, R5 ;  /* 0x0000000500067306 */ /* 0x000e300000209400 */
[----:B0-----:R-:W0:Y:S02]  /*0f80*/  MUFU.RCP R6, R6 ;  /* 0x0000000600067308 */ /* 0x001e240000001000 */
[----:B0-----:R-:W-:-:S02]  /*0f90*/  VIADD R8, R6, 0xffffffe ;  /* 0x0ffffffe06087836 */ /* 0x001fc40000000000 */
[----:B------:R-:W-:-:S04]  /*0fa0*/  IMAD.MOV R6, RZ, RZ, -R7 ;  /* 0x000000ffff067224 */ /* 0x000fc800078e0a07 */
[----:B------:R0:W1:Y:S01]  /*0fb0*/  F2I.FTZ.U32.TRUNC.NTZ R9, R8 ;  /* 0x0000000800097305 */ /* 0x000062000021f000 */
[----:B------:R-:W-:Y:S01]  /*0fc0*/  ISETP.GE.AND P2, PT, R6, RZ, PT ;  /* 0x000000ff0600720c */ /* 0x000fe20003f46270 */
[----:B0-----:R-:W-:Y:S02]  /*0fd0*/  IMAD.MOV.U32 R8, RZ, RZ, RZ ;  /* 0x000000ffff087224 */ /* 0x001fe400078e00ff */
[----:B-1----:R-:W-:-:S04]  /*0fe0*/  IMAD.MOV R10, RZ, RZ, -R9 ;  /* 0x000000ffff0a7224 */ /* 0x002fc800078e0a09 */
[----:B------:R-:W-:-:S04]  /*0ff0*/  IMAD R11, R10, R5, RZ ;  /* 0x000000050a0b7224 */ /* 0x000fc800078e02ff */
[----:B------:R-:W-:Y:S02]  /*1000*/  IMAD.HI.U32 R11, R9, R11, R8 ;  /* 0x0000000b090b7227 */ /* 0x000fe400078e0008 */
[----:B------:R-:W0:Y:S04]  /*1010*/  LDC.64 R8, c[0x0][0x388] ;  /* 0x0000e200ff087b82 */ /* 0x000e280000000a00 */
[----:B------:R-:W-:-:S04]  /*1020*/  IMAD.HI.U32 R11, R11, R2, RZ ;  /* 0x000000020b0b7227 */ /* 0x000fc800078e00ff */
[----:B------:R-:W-:-:S04]  /*1030*/  IMAD.MOV R11, RZ, RZ, -R11 ;  /* 0x000000ffff0b7224 */ /* 0x000fc800078e0a0b */
[----:B------:R-:W-:Y:S02]  /*1040*/  IMAD R10, R5, R11, R2 ;  /* 0x0000000b050a7224 */ /* 0x000fe400078e0202 */
[----:B------:R-:W-:Y:S02]  /*1050*/  IMAD.IADD R11, R4, 0x1, R3 ;  /* 0x00000001040b7824 */ /* 0x000fe400078e0203 */
[----:B------:R-:W-:Y:S01]  /*1060*/  VIADD R3, R3, 0x4 ;  /* 0x0000000403037836 */ /* 0x000fe20000000000 */
[----:B------:R-:W-:Y:S01]  /*1070*/  ISETP.GT.U32.AND P1, PT, R5, R10, PT ;  /* 0x0000000a0500720c */ /* 0x000fe20003f24070 */
[----:B0-----:R-:W-:-:S12]  /*1080*/  IMAD.WIDE R8, R11, 0x4, R8 ;  /* 0x000000040b087825 */ /* 0x001fd800078e0208 */
[----:B------:R-:W-:-:S05]  /*1090*/  @!P1 IMAD.IADD R10, R10, 0x1, -R5 ;  /* 0x000000010a0a9824 */ /* 0x000fca00078e0a05 */
[----:B------:R-:W-:-:S13]  /*10a0*/  ISETP.GT.U32.AND P1, PT, R5, R10, PT ;  /* 0x0000000a0500720c */ /* 0x000fda0003f24070 */
[----:B------:R-:W-:-:S04]  /*10b0*/  @!P1 IMAD.IADD R10, R10, 0x1, -R5 ;  /* 0x000000010a0a9824 */ /* 0x000fc800078e0a05 */
[----:B------:R-:W-:-:S04]  /*10c0*/  IMAD.MOV.U32 R5, RZ, RZ, R10 ;  /* 0x000000ffff057224 */ /* 0x000fc800078e000a */
[----:B------:R-:W-:Y:S01]  /*10d0*/  @!P2 IMAD.MOV R5, RZ, RZ, -R5 ;  /* 0x000000ffff05a224 */ /* 0x000fe200078e0a05 */
[----:B------:R-:W-:-:S05]  /*10e0*/  @!P3 LOP3.LUT R5, RZ, R13, RZ, 0x33, !PT ;  /* 0x0000000dff05b212 */ /* 0x000fca00078e33ff */
[----:B------:R0:W-:Y:S04]  /*10f0*/  STG.E desc[UR8][R8.64], R5 ;  /* 0x0000000508007986 */ /* 0x0001e8000c101908 */
[----:B------:R0:W-:Y:S04]  /*1100*/  STG.E desc[UR8][R8.64+0x4], R5 ;  /* 0x0000040508007986 */ /* 0x0001e8000c101908 */
[----:B------:R0:W-:Y:S04]  /*1110*/  STG.E desc[UR8][R8.64+0x8], R5 ;  /* 0x0000080508007986 */ /* 0x0001e8000c101908 */
[----:B------:R0:W-:Y:S02]  /*1120*/  STG.E desc[UR8][R8.64+0xc], R5 ;  /* 0x00000c0508007986 */ /* 0x0001e4000c101908 */
.L_x_8:
[----:B------:R-:W-:Y:S05]  /*1130*/  @!P0 EXIT ;  /* 0x000000000000894d */ /* 0x000fea0003800000 */
[----:B------:R-:W-:Y:S02]  /*1140*/  ISETP.NE.AND P1, PT, R12, 0x1, PT ;  /* 0x000000010c00780c */ /* 0x000fe40003f25270 */
[----:B------:R-:W-:-:S04]  /*1150*/  LOP3.LUT R0, R0, 0x1, RZ, 0xc0, !PT ;  /* 0x0000000100007812 */ /* 0x000fc800078ec0ff */
[----:B------:R-:W-:-:S07]  /*1160*/  ISETP.NE.U32.AND P0, PT, R0, 0x1, PT ;  /* 0x000000010000780c */ /* 0x000fce0003f05070 */
[----:B------:R-:W-:Y:S06]  /*1170*/  @!P1 BRA `(.L_x_9) ;  /* 0x0000000000749947 */ /* 0x000fec0003800000 */
[----:B------:R-:W0:Y:S02]  /*1180*/  LDC R10, c[0x0][0x39c] ;  /* 0x0000e700ff0a7b82 */ /* 0x000e240000000800 */
[----:B01----:R-:W-:Y:S02]  /*1190*/  IABS R5, R10 ;  /* 0x0000000a00057213 */ /* 0x003fe40000000000 */
        /* <DEDUP_REMOVED lines=26> */
[----:B------:R2:W-:Y:S02]  /*1340*/  STG.E desc[UR8][R8.64+0x4], R5 ;  /* 0x0000040508007986 */ /* 0x0005e4000c101908 */
.L_x_9:
[----:B------:R-:W-:Y:S05]  /*1350*/  @P0 EXIT ;  /* 0x000000000000094d */ /* 0x000fea0003800000 */
[----:B------:R-:W0:Y:S01]  /*1360*/  LDC R10, c[0x0][0x39c] ;  /* 0x0000e700ff0a7b82 */ /* 0x000e220000000800 */
[----:B------:R-:W-:Y:S02]  /*1370*/  IMAD.MOV R7, RZ, RZ, -R7 ;  /* 0x000000ffff077224 */ /* 0x000fe400078e0a07 */
[----:B------:R-:W-:-:S03]  /*1380*/  IMAD.IADD R3, R4, 0x1, R3 ;  /* 0x0000000104037824 */ /* 0x000fc600078e0203 */
[----:B------:R-:W-:Y:S02]  /*1390*/  ISETP.GE.AND P1, PT, R7, RZ, PT ;  /* 0x000000ff0700720c */ /* 0x000fe40003f26270 */
[----:B012---:R-:W-:Y:S02]  /*13a0*/  IABS R5, R10 ;  /* 0x0000000a00057213 */ /* 0x007fe40000000000 */
[----:B------:R-:W-:Y:S02]  /*13b0*/  ISETP.NE.AND P2, PT, R10, RZ, PT ;  /* 0x000000ff0a00720c */ /* 0x000fe40003f45270 */
[----:B------:R-:W0:Y:S08]  /*13c0*/  I2F.RP R0, R5 ;  /* 0x0000000500007306 */ /* 0x000e300000209400 */
[----:B0-----:R-:W0:Y:S02]  /*13d0*/  MUFU.RCP R0, R0 ;  /* 0x0000000000007308 */ /* 0x001e240000001000 */
[----:B0-----:R-:W-:-:S06]  /*13e0*/  VIADD R8, R0, 0xffffffe ;  /* 0x0ffffffe00087836 */ /* 0x001fcc0000000000 */
[----:B------:R0:W1:Y:S02]  /*13f0*/  F2I.FTZ.U32.TRUNC.NTZ R9, R8 ;  /* 0x0000000800097305 */ /* 0x000064000021f000 */
[----:B0-----:R-:W-:Y:S02]  /*1400*/  IMAD.MOV.U32 R8, RZ, RZ, RZ ;  /* 0x000000ffff087224 */ /* 0x001fe400078e00ff */
[----:B-1----:R-:W-:-:S04]  /*1410*/  IMAD.MOV R6, RZ, RZ, -R9 ;  /* 0x000000ffff067224 */ /* 0x002fc800078e0a09 */
[----:B------:R-:W-:-:S04]  /*1420*/  IMAD R11, R6, R5, RZ ;  /* 0x00000005060b7224 */ /* 0x000fc800078e02ff */
[----:B------:R-:W-:Y:S02]  /*1430*/  IMAD.HI.U32 R11, R9, R11, R8 ;  /* 0x0000000b090b7227 */ /* 0x000fe400078e0008 */
[----:B------:R-:W0:Y:S04]  /*1440*/  LDC.64 R8, c[0x0][0x388] ;  /* 0x0000e200ff087b82 */ /* 0x000e280000000a00 */
[----:B------:R-:W-:-:S04]  /*1450*/  IMAD.HI.U32 R11, R11, R2, RZ ;  /* 0x000000020b0b7227 */ /* 0x000fc800078e00ff */
[----:B------:R-:W-:-:S04]  /*1460*/  IMAD.MOV R11, RZ, RZ, -R11 ;  /* 0x000000ffff0b7224 */ /* 0x000fc800078e0a0b */
[----:B------:R-:W-:-:S05]  /*1470*/  IMAD R2, R5, R11, R2 ;  /* 0x0000000b05027224 */ /* 0x000fca00078e0202 */
[----:B------:R-:W-:-:S13]  /*1480*/  ISETP.GT.U32.AND P0, PT, R5, R2, PT ;  /* 0x000000020500720c */ /* 0x000fda0003f04070 */
[----:B------:R-:W-:-:S05]  /*1490*/  @!P0 IMAD.IADD R2, R2, 0x1, -R5 ;  /* 0x0000000102028824 */ /* 0x000fca00078e0a05 */
[----:B------:R-:W-:-:S13]  /*14a0*/  ISETP.GT.U32.AND P0, PT, R5, R2, PT ;  /* 0x000000020500720c */ /* 0x000fda0003f04070 */
[----:B------:R-:W-:-:S04]  /*14b0*/  @!P0 IMAD.IADD R2, R2, 0x1, -R5 ;  /* 0x0000000102028824 */ /* 0x000fc800078e0a05 */
[----:B------:R-:W-:Y:S02]  /*14c0*/  IMAD.MOV.U32 R5, RZ, RZ, R2 ;  /* 0x000000ffff057224 */ /* 0x000fe400078e0002 */
[----:B0-----:R-:W-:-:S04]  /*14d0*/  IMAD.WIDE R2, R3, 0x4, R8 ;  /* 0x0000000403027825 */ /* 0x001fc800078e0208 */
[----:B------:R-:W-:Y:S01]  /*14e0*/  @!P1 IMAD.MOV R5, RZ, RZ, -R5 ;  /* 0x000000ffff059224 */ /* 0x000fe200078e0a05 */
[----:B------:R-:W-:-:S05]  /*14f0*/  @!P2 LOP3.LUT R5, RZ, R10, RZ, 0x33, !PT ;  /* 0x0000000aff05a212 */ /* 0x000fca00078e33ff */
[----:B------:R-:W-:Y:S01]  /*1500*/  STG.E desc[UR8][R2.64], R5 ;  /* 0x0000000502007986 */ /* 0x000fe2000c101908 */
[----:B------:R-:W-:Y:S05]  /*1510*/  EXIT ;  /* 0x000000000000794d */ /* 0x000fea0003800000 */
.L_x_10:
[----:B------:R-:W-:-:S00]  /*1520*/  BRA `(.L_x_10) ;  /* 0xfffffffc00fc7947 */ /* 0x000fc0000383ffff */
[----:B------:R-:W-:-:S00]  /*1530*/  NOP ;  /* 0x0000000000007918 */ /* 0x000fc00000000000 */
        /* <DEDUP_REMOVED lines=12> */
.L_x_22:


//--------------------- .text._Z6getSigPiS_S_S_ii --------------------------
	.section	.text._Z6getSigPiS_S_S_ii,"ax",@progbits
	.align	128
        .global         _Z6getSigPiS_S_S_ii
        .type           _Z6getSigPiS_S_S_ii,@function
        .size           _Z6getSigPiS_S_S_ii,(.L_x_23 - _Z6getSigPiS_S_S_ii)
        .other          _Z6getSigPiS_S_S_ii,@"STO_CUDA_ENTRY STV_DEFAULT"
_Z6getSigPiS_S_S_ii:
.text._Z6getSigPiS_S_S_ii:
[----:B------:R-:W-:Y:S01]  /*0000*/  LDC R1, c[0x0][0x37c] ;  /* 0x0000df00ff017b82 */ /* 0x000fe20000000800 */
[----:B------:R-:W0:Y:S07]  /*0010*/  S2R R3, SR_TID.X ;  /* 0x0000000000037919 */ /* 0x000e2e0000002100 */
[----:B------:R-:W0:Y:S08]  /*0020*/  S2UR UR4, SR_CTAID.X ;  /* 0x00000000000479c3 */ /* 0x000e300000002500 */
[----:B------:R-:W0:Y:S08]  /*0030*/  LDC R0, c[0x0][0x360] ;  /* 0x0000d800ff007b82 */ /* 0x000e300000000800 */
[----:B------:R-:W1:Y:S01]  /*0040*/  LDC.64 R4, c[0x0][0x3a0] ;  /* 0x0000e800ff047b82 */ /* 0x000e620000000a00 */
[----:B0-----:R-:W-:Y:S01]  /*0050*/  IMAD R0, R0, UR4, R3 ;  /* 0x0000000400007c24 */ /* 0x001fe2000f8e0203 */
[----:B-1----:R-:W-:-:S04]  /*0060*/  ISETP.GE.AND P0, PT, R4, 0x1, PT ;  /* 0x000000010400780c */ /* 0x002fc80003f06270 */
[----:B------:R-:W-:-:S13]  /*0070*/  ISETP.GE.OR P0, PT, R0, R5, !P0 ;  /* 0x000000050000720c */ /* 0x000fda0004706670 */
[----:B------:R-:W-:Y:S05]  /*0080*/  @P0 EXIT ;  /* 0x000000000000094d */ /* 0x000fea0003800000 */
[----:B------:R-:W0:Y:S01]  /*0090*/  LDC.64 R12, c[0x0][0x380] ;  /* 0x0000e000ff0c7b82 */ /* 0x000e220000000a00 */
[----:B------:R-:W1:Y:S01]  /*00a0*/  LDCU.64 UR6, c[0x0][0x388] ;  /* 0x00007100ff0677ac */ /* 0x000e620008000a00 */
[----:B------:R-:W2:Y:S01]  /*00b0*/  LDCU.64 UR8, c[0x0][0x358] ;  /* 0x00006b00ff0877ac */ /* 0x000ea20008000a00 */
[----:B------:R-:W-:Y:S01]  /*00c0*/  UMOV UR4, URZ ;  /* 0x000000ff00047c82 */ /* 0x000fe20008000000 */
[----:B-1----:R-:W-:-:S04]  /*00d0*/  UIADD3 UR5, UP0, UPT, UR6, 0x20, URZ ;  /* 0x0000002006057890 */ /* 0x002fc8000ff1e0ff */
[----:B------:R-:W-:Y:S01]  /*00e0*/  UIADD3.X UR6, UPT, UPT, URZ, UR7, URZ, UP0, !UPT ;  /* 0x00000007ff067290 */ /* 0x000fe200087fe4ff */
[----:B0-2---:R-:W-:-:S11]  /*00f0*/  IMAD.WIDE R12, R0, 0x4, R12 ;  /* 0x00000004000c7825 */ /* 0x005fd600078e020c */
.L_x_20:
[----:B------:R-:W2:Y:S04]  /*0100*/  LDG.E R6, desc[UR8][R12.64] ;  /* 0x000000080c067981 */ /* 0x000ea8000c1e1900 */
[----:B0-----:R-:W2:Y:S01]  /*0110*/  LDG.E R3, desc[UR8][R12.64+0x4] ;  /* 0x000004080c037981 */ /* 0x001ea2000c1e1900 */
[----:B------:R-:W-:Y:S01]  /*0120*/  BSSY.RECONVERGENT B0, `(.L_x_11) ;  /* 0x00000c7000007945 */ /* 0x000fe20003800200 */
[----:B------:R-:W-:Y:S02]  /*0130*/  MOV R26, 0x7fffffff ;  /* 0x7fffffff001a7802 */ /* 0x000fe40000000f00 */
[----:B--2---:R-:W-:-:S13]  /*0140*/  ISETP.GE.AND P0, PT, R6, R3, PT ;  /* 0x000000030600720c */ /* 0x004fda0003f06270 */
[----:B------:R-:W-:Y:S05]  /*0150*/  @P0 BRA `(.L_x_12) ;  /* 0x0000000c000c0947 */ /* 0x000fea0003800000 */
[C---:B------:R-:W-:Y:S01]  /*0160*/  VIADDMNMX R3, R6.reuse, 0x1, R3, !PT ;  /* 0x0000000106037846 */ /* 0x040fe20007800103 */
[----:B------:R-:W-:Y:S01]  /*0170*/  BSSY.RECONVERGENT B1, `(.L_x_13) ;  /* 0x000005c000017945 */ /* 0x000fe20003800200 */
[----:B------:R-:W-:Y:S02]  /*0180*/  MOV R26, 0x7fffffff ;  /* 0x7fffffff001a7802 */ /* 0x000fe40000000f00 */
[CC--:B------:R-:W-:Y:S02]  /*0190*/  IADD3 R4, PT, PT, -R6.reuse, R3.reuse, RZ ;  /* 0x0000000306047210 */ /* 0x0c0fe40007ffe1ff */
[----:B------:R-:W-:Y:S02]  /*01a0*/  IADD3 R3, PT, PT, R6, -R3, RZ ;  /* 0x8000000306037210 */ /* 0x000fe40007ffe0ff */
[----:B------:R-:W-:Y:S02]  /*01b0*/  LOP3.LUT R5, R4, 0xf, RZ, 0xc0, !PT ;  /* 0x0000000f04057812 */ /* 0x000fe400078ec0ff */
[----:B------:R-:W-:-:S02]  /*01c0*/  ISETP.GT.U32.AND P1, PT, R3, -0x10, PT ;  /* 0xfffffff00300780c */ /* 0x000fc40003f24070 */
[----:B------:R-:W-:-:S11]  /*01d0*/  ISETP.NE.AND P0, PT, R5, RZ, PT ;  /* 0x000000ff0500720c */ /* 0x000fd60003f05270 */
[----:B------:R-:W-:Y:S05]  /*01e0*/  @P1 BRA `(.L_x_14) ;  /* 0x0000000400501947 */ /* 0x000fea0003800000 */
[----:B------:R-:W-:Y:S02]  /*01f0*/  LOP3.LUT R7, R4, 0xfffffff0, RZ, 0xc0, !PT ;  /* 0xfffffff004077812 */ /* 0x000fe400078ec0ff */
[----:B------:R-:W-:Y:S02]  /*0200*/  MOV R26, 0x7fffffff ;  /* 0x7fffffff001a7802 */ /* 0x000fe40000000f00 */
[----:B------:R-:W-:-:S07]  /*0210*/  IADD3 R7, PT, PT, -R7, RZ, RZ ;  /* 0x000000ff07077210 */ /* 0x000fce0007ffe1ff */
.L_x_15:
[----:B------:R-:W-:Y:S01]  /*0220*/  MOV R16, UR5 ;  /* 0x0000000500107c02 */ /* 0x000fe20008000f00 */
[----:B------:R-:W0:Y:S01]  /*0230*/  LDC R22, c[0x0][0x3a4] ;  /* 0x0000e900ff167b82 */ /* 0x000e220000000800 */
[----:B------:R-:W-:-:S03]  /*0240*/  MOV R17, UR6 ;  /* 0x0000000600117c02 */ /* 0x000fc60008000f00 */
[----:B------:R-:W-:-:S04]  /*0250*/  IMAD.WIDE R16, R6, 0x4, R16 ;  /* 0x0000000406107825 */ /* 0x000fc800078e0210 */
[----:B------:R-:W1:Y:S01]  /*0260*/  LDC.64 R14, c[0x0][0x390] ;  /* 0x0000e400ff0e7b82 */ /* 0x000e620000000a00 */
[----:B------:R-:W0:Y:S04]  /*0270*/  LDG.E R3, desc[UR8][R16.64+-0x20] ;  /* 0xffffe00810037981 */ /* 0x000e28000c1e1900 */
[----:B------:R-:W2:Y:S04]  /*0280*/  LDG.E R9, desc[UR8][R16.64+-0x1c] ;  /* 0xffffe40810097981 */ /* 0x000ea8000c1e1900 */
[----:B------:R-:W3:Y:S04]  /*0290*/  LDG.E R20, desc[UR8][R16.64+-0x18] ;  /* 0xffffe80810147981 */ /* 0x000ee8000c1e1900 */
[----:B------:R-:W4:Y:S04]  /*02a0*/  LDG.E R27, desc[UR8][R16.64+-0x14] ;  /* 0xffffec08101b7981 */ /* 0x000f28000c1e1900 */
[----:B------:R-:W5:Y:S04]  /*02b0*/  LDG.E R25, desc[UR8][R16.64+-0xc] ;  /* 0xfffff40810197981 */ /* 0x000f68000c1e1900 */
[----:B------:R-:W3:Y:S04]  /*02c0*/  LDG.E R10, desc[UR8][R16.64+-0x8] ;  /* 0xfffff808100a7981 */ /* 0x000ee8000c1e1900 */
[----:B------:R-:W3:Y:S04]  /*02d0*/  LDG.E R11, desc[UR8][R16.64+-0x4] ;  /* 0xfffffc08100b7981 */ /* 0x000ee8000c1e1900 */
[----:B------:R-:W3:Y:S04]  /*02e0*/  LDG.E R8, desc[UR8][R16.64] ;  /* 0x0000000810087981 */ /* 0x000ee8000c1e1900 */
[----:B------:R-:W3:Y:S04]  /*02f0*/  LDG.E R21, desc[UR8][R16.64+0xc] ;  /* 0x00000c0810157981 */ /* 0x000ee8000c1e1900 */
[----:B------:R-:W3:Y:S04]  /*0300*/  LDG.E R2, desc[UR8][R16.64+0x8] ;  /* 0x0000080810027981 */ /* 0x000ee8000c1e1900 */
[----:B------:R-:W3:Y:S01]  /*0310*/  LDG.E R23, desc[UR8][R16.64+0x14] ;  /* 0x0000140810177981 */ /* 0x000ee2000c1e1900 */
[----:B0-----:R-:W-:-:S02]  /*0320*/  IMAD R3, R22, UR4, R3 ;  /* 0x0000000416037c24 */ /* 0x001fc4000f8e0203 */
[C---:B--2---:R-:W-:Y:S02]  /*0330*/  IMAD R9, R22.reuse, UR4, R9 ;  /* 0x0000000416097c24 */ /* 0x044fe4000f8e0209 */
[--C-:B-1----:R-:W-:Y:S02]  /*0340*/  IMAD.WIDE R18, R3, 0x4, R14.reuse ;  /* 0x0000000403127825 */ /* 0x102fe400078e020e */
[----:B------:R-:W2:Y:S02]  /*0350*/  LDG.E R3, desc[UR8][R16.64+-0x10] ;  /* 0xfffff00810037981 */ /* 0x000ea4000c1e1900 */
[----:B------:R-:W-:Y:S02]  /*0360*/  IMAD.WIDE R28, R9, 0x4, R14 ;  /* 0x00000004091c7825 */ /* 0x000fe400078e020e */
[----:B------:R-:W2:Y:S04]  /*0370*/  LDG.E R19, desc[UR8][R18.64] ;  /* 0x0000000812137981 */ /* 0x000ea8000c1e1900 */
[----:B------:R-:W2:Y:S01]  /*0380*/  LDG.E R28, desc[UR8][R28.64] ;  /* 0x000000081c1c7981 */ /* 0x000ea2000c1e1900 */
[----:B----4-:R-:W-:-:S02]  /*0390*/  IMAD R27, R22, UR4, R27 ;  /* 0x00000004161b7c24 */ /* 0x010fc4000f8e021b */
[C---:B-----5:R-:W-:Y:S01]  /*03a0*/  IMAD R25, R22.reuse, UR4, R25 ;  /* 0x0000000416197c24 */ /* 0x060fe2000f8e0219 */
[----:B------:R-:W4:Y:S01]  /*03b0*/  LDG.E R9, desc[UR8][R16.64+0x4] ;  /* 0x0000040810097981 */ /* 0x000f22000c1e1900 */
[C---:B---3--:R-:W-:Y:S02]  /*03c0*/  IMAD R10, R22.reuse, UR4, R10 ;  /* 0x00000004160a7c24 */ /* 0x048fe4000f8e020a */
[----:B------:R-:W-:Y:S01]  /*03d0*/  IMAD.WIDE R24, R25, 0x4, R14 ;  /* 0x0000000419187825 */ /* 0x000fe200078e020e */
[----:B------:R-:W3:Y:S03]  /*03e0*/  LDG.E R29, desc[UR8][R16.64+0x10] ;  /* 0x00001008101d7981 */ /* 0x000ee6000c1e1900 */
[C---:B------:R-:W-:Y:S02]  /*03f0*/  IMAD R11, R22.reuse, UR4, R11 ;  /* 0x00000004160b7c24 */ /* 0x040fe4000f8e020b */
[C---:B------:R-:W-:Y:S01]  /*0400*/  IMAD R8, R22.reuse, UR4, R8 ;  /* 0x0000000416087c24 */ /* 0x040fe2000f8e0208 */
[----:B------:R-:W5:Y:S01]  /*0410*/  LDG.E R24, desc[UR8][R24.64] ;  /* 0x0000000818187981 */ /* 0x000f62000c1e1900 */
[----:B------:R-:W-:-:S02]  /*0420*/  IMAD R21, R22, UR4, R21 ;  /* 0x0000000416157c24 */ /* 0x000fc4000f8e0215 */
[C---:B------:R-:W-:Y:S02]  /*0430*/  IMAD R2, R22.reuse, UR4, R2 ;  /* 0x0000000416027c24 */ /* 0x040fe4000f8e0202 */
[----:B------:R-:W-:Y:S01]  /*0440*/  IMAD R23, R22, UR4, R23 ;  /* 0x0000000416177c24 */ /* 0x000fe2000f8e0217 */
[----:B--2---:R-:W-:Y:S01]  /*0450*/  VIMNMX3 R26, R26, R19, R28, PT ;  /* 0x000000131a1a720f */ /* 0x004fe2000380011c */
[----:B------:R-:W-:-:S04]  /*0460*/  IMAD R19, R22, UR4, R20 ;  /* 0x0000000416137c24 */ /* 0x000fc8000f8e0214 */
[----:B------:R-:W-:-:S05]  /*0470*/  IMAD.WIDE R18, R19, 0x4, R14 ;  /* 0x0000000413127825 */ /* 0x000fca00078e020e */
[----:B------:R0:W2:Y:S02]  /*0480*/  LDG.E R28, desc[UR8][R18.64] ;  /* 0x00000008121c7981 */ /* 0x0000a4000c1e1900 */
[----:B0-----:R-:W-:-:S04]  /*0490*/  IMAD.WIDE R18, R27, 0x4, R14 ;  /* 0x000000041b127825 */ /* 0x001fc800078e020e */
[----:B------:R-:W-:Y:S02]  /*04a0*/  IMAD R27, R22, UR4, R3 ;  /* 0x00000004161b7c24 */ /* 0x000fe4000f8e0203 */
[----:B------:R0:W2:Y:S02]  /*04b0*/  LDG.E R3, desc[UR8][R18.64] ;  /* 0x0000000812037981 */ /* 0x0000a4000c1e1900 */
[----:B0-----:R-:W-:-:S05]  /*04c0*/  IMAD.WIDE R18, R27, 0x4, R14 ;  /* 0x000000041b127825 */ /* 0x001fca00078e020e */
[----:B------:R0:W5:Y:S01]  /*04d0*/  LDG.E R27, desc[UR8][R18.64] ;  /* 0x00000008121b7981 */ /* 0x000162000c1e1900 */
[----:B------:R-:W-:-:S04]  /*04e0*/  IMAD.WIDE R20, R21, 0x4, R14 ;  /* 0x0000000415147825 */ /* 0x000fc800078e020e */
[----:B0-----:R-:W-:-:S04]  /*04f0*/  IMAD.WIDE R18, R10, 0x4, R14 ;  /* 0x000000040a127825 */ /* 0x001fc800078e020e */
[--C-:B------:R-:W-:Y:S01]  /*0500*/  IMAD.WIDE R10, R11, 0x4, R14.reuse ;  /* 0x000000040b0a7825 */ /* 0x100fe200078e020e */
[----:B------:R0:W5:Y:S05]  /*0510*/  LDG.E R25, desc[UR8][R18.64] ;  /* 0x0000000812197981 */ /* 0x00016a000c1e1900 */
[----:B------:R-:W5:Y:S01]  /*0520*/  LDG.E R10, desc[UR8][R10.64] ;  /* 0x000000080a0a7981 */ /* 0x000f62000c1e1900 */
[----:B0-----:R-:W-:-:S05]  /*0530*/  IMAD.WIDE R18, R8, 0x4, R14 ;  /* 0x0000000408127825 */ /* 0x001fca00078e020e */
[----:B------:R0:W5:Y:S02]  /*0540*/  LDG.E R11, desc[UR8][R18.64] ;  /* 0x00000008120b7981 */ /* 0x000164000c1e1900 */
[--C-:B0-----:R-:W-:Y:S02]  /*0550*/  IMAD.WIDE R18, R2, 0x4, R14.reuse ;  /* 0x0000000402127825 */ /* 0x101fe400078e020e */
[----:B------:R0:W5:Y:S02]  /*0560*/  LDG.E R2, desc[UR8][R20.64] ;  /* 0x0000000814027981 */ /* 0x000164000c1e1900 */
[----:B0-----:R-:W-:Y:S02]  /*0570*/  IMAD.WIDE R20, R23, 0x4, R14 ;  /* 0x0000000417147825 */ /* 0x001fe400078e020e */
[----:B------:R-:W2:Y:S04]  /*0580*/  LDG.E R23, desc[UR8][R16.64+0x18] ;  /* 0x0000180810177981 */ /* 0x000ea8000c1e1900 */
[----:B------:R-:W5:Y:S01]  /*0590*/  LDG.E R17, desc[UR8][R16.64+0x1c] ;  /* 0x00001c0810117981 */ /* 0x000f62000c1e1900 */
[----:B----4-:R-:W-:-:S04]  /*05a0*/  IMAD R9, R22, UR4, R9 ;  /* 0x0000000416097c24 */ /* 0x010fc8000f8e0209 */
[----:B------:R-:W-:-:S04]  /*05b0*/  IMAD.WIDE R8, R9, 0x4, R14 ;  /* 0x0000000409087825 */ /* 0x000fc800078e020e */
[C---:B---3--:R-:W-:Y:S02]  /*05c0*/  IMAD R29, R22.reuse, UR4, R29 ;  /* 0x00000004161d7c24 */ /* 0x048fe4000f8e021d */
[----:B------:R-:W3:Y:S04]  /*05d0*/  LDG.E R8, desc[UR8][R8.64] ;  /* 0x0000000808087981 */ /* 0x000ee8000c1e1900 */
[----:B------:R0:W4:Y:S02]  /*05e0*/  LDG.E R9, desc[UR8][R18.64] ;  /* 0x0000000812097981 */ /* 0x000124000c1e1900 */
[----:B0-----:R-:W-:Y:S02]  /*05f0*/  IMAD.WIDE R18, R29, 0x4, R14 ;  /* 0x000000041d127825 */ /* 0x001fe400078e020e */
[----:B------:R-:W4:Y:S04]  /*0600*/  LDG.E R29, desc[UR8][R20.64] ;  /* 0x00000008141d7981 */ /* 0x000f28000c1e1900 */
[----:B------:R5:W4:Y:S01]  /*0610*/  LDG.E R18, desc[UR8][R18.64] ;  /* 0x0000000812127981 */ /* 0x000b22000c1e1900 */
[----:B--2---:R-:W-:-:S02]  /*0620*/  IMAD R23, R22, UR4, R23 ;  /* 0x0000000416177c24 */ /* 0x004fc4000f8e0217 */
[----:B-----5:R-:W-:Y:S02]  /*0630*/  IMAD R19, R22, UR4, R17 ;  /* 0x0000000416137c24 */ /* 0x020fe4000f8e0211 */
[----:B------:R-:W-:-:S04]  /*0640*/  IMAD.WIDE R22, R23, 0x4, R14 ;  /* 0x0000000417167825 */ /* 0x000fc800078e020e */
[----:B------:R-:W-:Y:S02]  /*0650*/  IMAD.WIDE R14, R19, 0x4, R14 ;  /* 0x00000004130e7825 */ /* 0x000fe400078e020e */
[----:B------:R-:W2:Y:S04]  /*0660*/  LDG.E R22, desc[UR8][R22.64] ;  /* 0x0000000816167981 */ /* 0x000ea8000c1e1900 */
[----:B------:R-:W2:Y:S01]  /*0670*/  LDG.E R14, desc[UR8][R14.64] ;  /* 0x000000080e0e7981 */ /* 0x000ea2000c1e1900 */
[----:B------:R-:W-:Y:S02]  /*0680*/  VIMNMX3 R3, R26, R28, R3, PT ;  /* 0x0000001c1a03720f */ /* 0x000fe40003800103 */
[----:B------:R-:W-:Y:S02]  /*0690*/  IADD3 R7, PT, PT, R7, 0x10, RZ ;  /* 0x0000001007077810 */ /* 0x000fe40007ffe0ff */
[----:B------:R-:W-:-:S02]  /*06a0*/  VIMNMX3 R3, R3, R27, R24, PT ;  /* 0x0000001b0303720f */ /* 0x000fc40003800118 */
[----:B------:R-:W-:Y:S02]  /*06b0*/  ISETP.NE.AND P1, PT, R7, RZ, PT ;  /* 0x000000ff0700720c */ /* 0x000fe40003f25270 */
[----:B------:R-:W-:-:S04]  /*06c0*/  VIMNMX3 R3, R3, R25, R10, PT ;  /* 0x000000190303720f */ /* 0x000fc8000380010a */
[----:B---3--:R-:W-:-:S04]  /*06d0*/  VIMNMX3 R3, R3, R11, R8, PT ;  /* 0x0000000b0303720f */ /* 0x008fc80003800108 */
[----:B----4-:R-:W-:Y:S02]  /*06e0*/  VIMNMX3 R2, R3, R9, R2, PT ;  /* 0x000000090302720f */ /* 0x010fe40003800102 */
[----:B------:R-:W-:Y:S02]  /*06f0*/  IADD3 R6, PT, PT, R6, 0x10, RZ ;  /* 0x0000001006067810 */ /* 0x000fe40007ffe0ff */
[----:B------:R-:W-:-:S04]  /*0700*/  VIMNMX3 R29, R2, R18, R29, PT ;  /* 0x00000012021d720f */ /* 0x000fc8000380011d */
[----:B--2---:R-:W-:Y:S01]  /*0710*/  VIMNMX3 R26, R29, R22, R14, PT ;  /* 0x000000161d1a720f */ /* 0x004fe2000380010e */
[----:B------:R-:W-:Y:S06]  /*0720*/  @P1 BRA `(.L_x_15) ;  /* 0xfffffff800bc1947 */ /* 0x000fec000383ffff */
.L_x_14:
[----:B------:R-:W-:Y:S05]  /*0730*/  BSYNC.RECONVERGENT B1 ;  /* 0x0000000000017941 */ /* 0x000fea0003800200 */
.L_x_13:
[----:B------:R-:W-:Y:S05]  /*0740*/  @!P0 BRA `(.L_x_12) ;  /* 0x0000000400908947 */ /* 0x000fea0003800000 */
[----:B------:R-:W-:Y:S01]  /*0750*/  ISETP.GE.U32.AND P0, PT, R5, 0x8, PT ;  /* 0x000000080500780c */ /* 0x000fe20003f06070 */
[----:B------:R-:W-:Y:S01]  /*0760*/  BSSY.RECONVERGENT B1, `(.L_x_16) ;  /* 0x000002d000017945 */ /* 0x000fe20003800200 */
[----:B------:R-:W-:-:S04]  /*0770*/  LOP3.LUT R22, R4, 0x7, RZ, 0xc0, !PT ;  /* 0x0000000704167812 */ /* 0x000fc800078ec0ff */
[----:B------:R-:W-:-:S07]  /*0780*/  ISETP.NE.AND P1, PT, R22, RZ, PT ;  /* 0x000000ff1600720c */ /* 0x000fce0003f25270 */
[----:B------:R-:W-:Y:S06]  /*0790*/  @!P0 BRA `(.L_x_17) ;  /* 0x0000000000a48947 */ /* 0x000fec0003800000 */
[----:B------:R-:W0:Y:S08]  /*07a0*/  LDC.64 R24, c[0x0][0x388] ;  /* 0x0000e200ff187b82 */ /* 0x000e300000000a00 */
[----:B------:R-:W1:Y:S08]  /*07b0*/  LDC R20, c[0x0][0x3a4] ;  /* 0x0000e900ff147b82 */ /* 0x000e700000000800 */
[----:B------:R-:W2:Y:S01]  /*07c0*/  LDC.64 R2, c[0x0][0x390] ;  /* 0x0000e400ff027b82 */ /* 0x000ea20000000a00 */
[----:B0-----:R-:W-:-:S05]  /*07d0*/  IMAD.WIDE R24, R6, 0x4, R24 ;  /* 0x0000000406187825 */ /* 0x001fca00078e0218 */
[----:B------:R-:W1:Y:S04]  /*07e0*/  LDG.E R9, desc[UR8][R24.64] ;  /* 0x0000000818097981 */ /* 0x000e68000c1e1900 */
[----:B------:R-:W3:Y:S04]  /*07f0*/  LDG.E R11, desc[UR8][R24.64+0x4] ;  /* 0x00000408180b7981 */ /* 0x000ee8000c1e1900 */
[----:B------:R-:W4:Y:S04]  /*0800*/  LDG.E R15, desc[UR8][R24.64+0x8] ;  /* 0x00000808180f7981 */ /* 0x000f28000c1e1900 */
[----:B------:R-:W5:Y:S04]  /*0810*/  LDG.E R19, desc[UR8][R24.64+0xc] ;  /* 0x00000c0818137981 */ /* 0x000f68000c1e1900 */
[----:B------:R-:W5:Y:S04]  /*0820*/  LDG.E R21, desc[UR8][R24.64+0x10] ;  /* 0x0000100818157981 */ /* 0x000f68000c1e1900 */
[----:B------:R-:W5:Y:S04]  /*0830*/  LDG.E R17, desc[UR8][R24.64+0x14] ;  /* 0x0000140818117981 */ /* 0x000f68000c1e1900 */
[----:B------:R-:W5:Y:S04]  /*0840*/  LDG.E R5, desc[UR8][R24.64+0x18] ;  /* 0x0000180818057981 */ /* 0x000f68000c1e1900 */
[----:B------:R-:W5:Y:S01]  /*0850*/  LDG.E R7, desc[UR8][R24.64+0x1c] ;  /* 0x00001c0818077981 */ /* 0x000f62000c1e1900 */
[----:B-1----:R-:W-:-:S02]  /*0860*/  IMAD R9, R20, UR4, R9 ;  /* 0x0000000414097c24 */ /* 0x002fc4000f8e0209 */
[C---:B---3--:R-:W-:Y:S02]  /*0870*/  IMAD R11, R20.reuse, UR4, R11 ;  /* 0x00000004140b7c24 */ /* 0x048fe4000f8e020b */
[----:B----4-:R-:W-:Y:S02]  /*0880*/  IMAD R23, R20, UR4, R15 ;  /* 0x0000000414177c24 */ /* 0x010fe4000f8e020f */
[----:B--2---:R-:W-:-:S04]  /*0890*/  IMAD.WIDE R14, R9, 0x4, R2 ;  /* 0x00000004090e7825 */ /* 0x004fc800078e0202 */
[----:B------:R-:W-:Y:S02]  /*08a0*/  IMAD.WIDE R10, R11, 0x4, R2 ;  /* 0x000000040b0a7825 */ /* 0x000fe400078e0202 */
[----:B------:R-:W2:Y:S02]  /*08b0*/  LDG.E R15, desc[UR8][R14.64] ;  /* 0x000000080e0f7981 */ /* 0x000ea4000c1e1900 */
[C---:B-----5:R-:W-:Y:S02]  /*08c0*/  IMAD R19, R20.reuse, UR4, R19 ;  /* 0x0000000414137c24 */ /* 0x060fe4000f8e0213 */
[----:B------:R-:W-:Y:S01]  /*08d0*/  IMAD.WIDE R8, R23, 0x4, R2 ;  /* 0x0000000417087825 */ /* 0x000fe200078e0202 */
[----:B------:R-:W2:Y:S03]  /*08e0*/  LDG.E R10, desc[UR8][R10.64] ;  /* 0x000000080a0a7981 */ /* 0x000ea6000c1e1900 */
[----:B------:R-:W-:-:S02]  /*08f0*/  IMAD R21, R20, UR4, R21 ;  /* 0x0000000414157c24 */ /* 0x000fc4000f8e0215 */
[----:B------:R-:W-:Y:S01]  /*0900*/  IMAD R23, R20, UR4, R17 ;  /* 0x0000000414177c24 */ /* 0x000fe2000f8e0211 */
[----:B------:R-:W3:Y:S01]  /*0910*/  LDG.E R8, desc[UR8][R8.64] ;  /* 0x0000000808087981 */ /* 0x000ee2000c1e1900 */
[----:B------:R-:W-:-:S04]  /*0920*/  IMAD.WIDE R16, R19, 0x4, R2 ;  /* 0x0000000413107825 */ /* 0x000fc800078e0202 */
[----:B------:R-:W-:Y:S02]  /*0930*/  IMAD.WIDE R18, R21, 0x4, R2 ;  /* 0x0000000415127825 */ /* 0x000fe400078e0202 */
[----:B------:R-:W3:Y:S02]  /*0940*/  LDG.E R16, desc[UR8][R16.64] ;  /* 0x0000000810107981 */ /* 0x000ee4000c1e1900 */
[C---:B------:R-:W-:Y:S02]  /*0950*/  IMAD R5, R20.reuse, UR4, R5 ;  /* 0x0000000414057c24 */ /* 0x040fe4000f8e0205 */
[----:B------:R-:W-:Y:S01]  /*0960*/  IMAD R7, R20, UR4, R7 ;  /* 0x0000000414077c24 */ /* 0x000fe2000f8e0207 */
[----:B------:R-:W4:Y:S01]  /*0970*/  LDG.E R19, desc[UR8][R18.64] ;  /* 0x0000000812137981 */ /* 0x000f22000c1e1900 */
[----:B------:R-:W-:-:S04]  /*0980*/  IMAD.WIDE R20, R23, 0x4, R2 ;  /* 0x0000000417147825 */ /* 0x000fc800078e0202 */
[--C-:B------:R-:W-:Y:S02]  /*0990*/  IMAD.WIDE R24, R5, 0x4, R2.reuse ;  /* 0x0000000405187825 */ /* 0x100fe400078e0202 */
[----:B------:R-:W4:Y:S02]  /*09a0*/  LDG.E R20, desc[UR8][R20.64] ;  /* 0x0000000814147981 */ /* 0x000f24000c1e1900 */
[----:B------:R-:W-:Y:S02]  /*09b0*/  IMAD.WIDE R2, R7, 0x4, R2 ;  /* 0x0000000407027825 */ /* 0x000fe400078e0202 */
[----:B------:R-:W5:Y:S04]  /*09c0*/  LDG.E R25, desc[UR8][R24.64] ;  /* 0x0000000818197981 */ /* 0x000f68000c1e1900 */
[----:B------:R-:W5:Y:S01]  /*09d0*/  LDG.E R2, desc[UR8][R2.64] ;  /* 0x0000000802027981 */ /* 0x000f62000c1e1900 */
[----:B------:R-:W-:-:S02]  /*09e0*/  IADD3 R6, PT, PT, R6, 0x8, RZ ;  /* 0x0000000806067810 */ /* 0x000fc40007ffe0ff */
[----:B--2---:R-:W-:-:S04]  /*09f0*/  VIMNMX3 R15, R26, R15, R10, PT ;  /* 0x0000000f1a0f720f */ /* 0x004fc8000380010a */
[----:B---3--:R-:W-:-:S04]  /*0a00*/  VIMNMX3 R8, R15, R8, R16, PT ;  /* 0x000000080f08720f */ /* 0x008fc80003800110 */
[----:B----4-:R-:W-:-:S04]  /*0a10*/  VIMNMX3 R8, R8, R19, R20, PT ;  /* 0x000000130808720f */ /* 0x010fc80003800114 */
[----:B-----5:R-:W-:-:S07]  /*0a20*/  VIMNMX3 R26, R8, R25, R2, PT ;  /* 0x00000019081a720f */ /* 0x020fce0003800102 */
.L_x_17:
[----:B------:R-:W-:Y:S05]  /*0a30*/  BSYNC.RECONVERGENT B1 ;  /* 0x0000000000017941 */ /* 0x000fea0003800200 */
.L_x_16:
[----:B------:R-:W-:Y:S05]  /*0a40*/  @!P1 BRA `(.L_x_12) ;  /* 0x0000000000d09947 */ /* 0x000fea0003800000 */
[----:B------:R-:W-:Y:S01]  /*0a50*/  ISETP.GE.U32.AND P0, PT, R22, 0x4, PT ;  /* 0x000000041600780c */ /* 0x000fe20003f06070 */
[----:B------:R-:W-:Y:S01]  /*0a60*/  BSSY.RECONVERGENT B1, `(.L_x_18) ;  /* 0x000001b000017945 */ /* 0x000fe20003800200 */
[----:B------:R-:W-:-:S04]  /*0a70*/  LOP3.LUT R4, R4, 0x3, RZ, 0xc0, !PT ;  /* 0x0000000304047812 */ /* 0x000fc800078ec0ff */
[----:B------:R-:W-:-:S07]  /*0a80*/  ISETP.NE.AND P1, PT, R4, RZ, PT ;  /* 0x000000ff0400720c */ /* 0x000fce0003f25270 */
[----:B------:R-:W-:Y:S06]  /*0a90*/  @!P0 BRA `(.L_x_19) ;  /* 0x00000000005c8947 */ /* 0x000fec0003800000 */
[----:B------:R-:W0:Y:S08]  /*0aa0*/  LDC.64 R2, c[0x0][0x388] ;  /* 0x0000e200ff027b82 */ /* 0x000e300000000a00 */
[----:B------:R-:W1:Y:S01]  /*0ab0*/  LDC R10, c[0x0][0x3a4] ;  /* 0x0000e900ff0a7b82 */ /* 0x000e620000000800 */
[----:B0-----:R-:W-:-:S07]  /*0ac0*/  IMAD.WIDE R8, R6, 0x4, R2 ;  /* 0x0000000406087825 */ /* 0x001fce00078e0202 */
[----:B------:R-:W0:Y:S01]  /*0ad0*/  LDC.64 R2, c[0x0][0x390] ;  /* 0x0000e400ff027b82 */ /* 0x000e220000000a00 */
[----:B------:R-:W1:Y:S04]  /*0ae0*/  LDG.E R5, desc[UR8][R8.64] ;  /* 0x0000000808057981 */ /* 0x000e68000c1e1900 */
[----:B------:R-:W2:Y:S04]  /*0af0*/  LDG.E R7, desc[UR8][R8.64+0x4] ;  /* 0x0000040808077981 */ /* 0x000ea8000c1e1900 */
[----:B------:R-:W3:Y:S04]  /*0b00*/  LDG.E R11, desc[UR8][R8.64+0x8] ;  /* 0x00000808080b7981 */ /* 0x000ee8000c1e1900 */
[----:B------:R-:W4:Y:S01]  /*0b10*/  LDG.E R15, desc[UR8][R8.64+0xc] ;  /* 0x00000c08080f7981 */ /* 0x000f22000c1e1900 */
[----:B-1----:R-:W-:-:S02]  /*0b20*/  IMAD R5, R10, UR4, R5 ;  /* 0x000000040a057c24 */ /* 0x002fc4000f8e0205 */
[C---:B--2---:R-:W-:Y:S02]  /*0b30*/  IMAD R7, R10.reuse, UR4, R7 ;  /* 0x000000040a077c24 */ /* 0x044fe4000f8e0207 */
[C---:B---3--:R-:W-:Y:S02]  /*0b40*/  IMAD R17, R10.reuse, UR4, R11 ;  /* 0x000000040a117c24 */ /* 0x048fe4000f8e020b */
[----:B----4-:R-:W-:Y:S02]  /*0b50*/  IMAD R19, R10, UR4, R15 ;  /* 0x000000040a137c24 */ /* 0x010fe4000f8e020f */
[----:B0-----:R-:W-:-:S04]  /*0b60*/  IMAD.WIDE R10, R5, 0x4, R2 ;  /* 0x00000004050a7825 */ /* 0x001fc800078e0202 */
[--C-:B------:R-:W-:Y:S02]  /*0b70*/  IMAD.WIDE R14, R7, 0x4, R2.reuse ;  /* 0x00000004070e7825 */ /* 0x100fe400078e0202 */
[----:B------:R-:W2:Y:S02]  /*0b80*/  LDG.E R11, desc[UR8][R10.64] ;  /* 0x000000080a0b7981 */ /* 0x000ea4000c1e1900 */
[--C-:B------:R-:W-:Y:S02]  /*0b90*/  IMAD.WIDE R16, R17, 0x4, R2.reuse ;  /* 0x0000000411107825 */ /* 0x100fe400078e0202 */
[----:B------:R-:W2:Y:S02]  /*0ba0*/  LDG.E R14, desc[UR8][R14.64] ;  /* 0x000000080e0e7981 */ /* 0x000ea4000c1e1900 */
[----:B------:R-:W-:Y:S02]  /*0bb0*/  IMAD.WIDE R2, R19, 0x4, R2 ;  /* 0x0000000413027825 */ /* 0x000fe400078e0202 */
[----:B------:R-:W3:Y:S04]  /*0bc0*/  LDG.E R17, desc[UR8][R16.64] ;  /* 0x0000000810117981 */ /* 0x000ee8000c1e1900 */
[----:B------:R-:W3:Y:S01]  /*0bd0*/  LDG.E R2, desc[UR8][R2.64] ;  /* 0x0000000802027981 */ /* 0x000ee2000c1e1900 */
[----:B------:R-:W-:-:S02]  /*0be0*/  IADD3 R6, PT, PT, R6, 0x4, RZ ;  /* 0x0000000406067810 */ /* 0x000fc40007ffe0ff */
[----:B--2---:R-:W-:-:S04]  /*0bf0*/  VIMNMX3 R26, R26, R11, R14, PT ;  /* 0x0000000b1a1a720f */ /* 0x004fc8000380010e */
[----:B---3--:R-:W-:-:S07]  /*0c00*/  VIMNMX3 R26, R26, R17, R2, PT ;  /* 0x000000111a1a720f */ /* 0x008fce0003800102 */
.L_x_19:
[----:B------:R-:W-:Y:S05]  /*0c10*/  BSYNC.RECONVERGENT B1 ;  /* 0x0000000000017941 */ /* 0x000fea0003800200 */
.L_x_18:
[----:B------:R-:W-:Y:S05]  /*0c20*/  @!P1 BRA `(.L_x_12) ;  /* 0x0000000000589947 */ /* 0x000fea0003800000 */
[----:B------:R-:W0:Y:S08]  /*0c30*/  LDC.64 R8, c[0x0][0x388] ;  /* 0x0000e200ff087b82 */ /* 0x000e300000000a00 */
[----:B------:R-:W1:Y:S08]  /*0c40*/  LDC R11, c[0x0][0x3a4] ;  /* 0x0000e900ff0b7b82 */ /* 0x000e700000000800 */
[----:B------:R-:W2:Y:S01]  /*0c50*/  LDC.64 R2, c[0x0][0x390] ;  /* 0x0000e400ff027b82 */ /* 0x000ea20000000a00 */
[----:B0-----:R-:W-:-:S05]  /*0c60*/  IMAD.WIDE R8, R6, 0x4, R8 ;  /* 0x0000000406087825 */ /* 0x001fca00078e0208 */
[----:B------:R-:W1:Y:S01]  /*0c70*/  LDG.E R5, desc[UR8][R8.64] ;  /* 0x0000000808057981 */ /* 0x000e62000c1e1900 */
[----:B------:R-:W-:Y:S01]  /*0c80*/  ISETP.NE.AND P0, PT, R4, 0x1, PT ;  /* 0x000000010400780c */ /* 0x000fe20003f05270 */
[----:B-1----:R-:W-:-:S04]  /*0c90*/  IMAD R5, R11, UR4, R5 ;  /* 0x000000040b057c24 */ /* 0x002fc8000f8e0205 */
[----:B--2---:R-:W-:-:S06]  /*0ca0*/  IMAD.WIDE R6, R5, 0x4, R2 ;  /* 0x0000000405067825 */ /* 0x004fcc00078e0202 */
[----:B------:R-:W2:Y:S02]  /*0cb0*/  LDG.E R7, desc[UR8][R6.64] ;  /* 0x0000000806077981 */ /* 0x000ea4000c1e1900 */
[----:B--2---:R-:W-:Y:S01]  /*0cc0*/  VIMNMX R26, PT, PT, R26, R7, PT ;  /* 0x000000071a1a7248 */ /* 0x004fe20003fe0100 */
[----:B------:R-:W-:Y:S06]  /*0cd0*/  @!P0 BRA `(.L_x_12) ;  /* 0x00000000002c8947 */ /* 0x000fec0003800000 */
[----:B------:R-:W-:Y:S02]  /*0ce0*/  ISETP.NE.AND P0, PT, R4, 0x2, PT ;  /* 0x000000020400780c */ /* 0x000fe40003f05270 */
[----:B------:R-:W2:Y:S11]  /*0cf0*/  LDG.E R4, desc[UR8][R8.64+0x4] ;  /* 0x0000040808047981 */ /* 0x000eb6000c1e1900 */
[----:B------:R-:W3:Y:S01]  /*0d00*/  @P0 LDG.E R6, desc[UR8][R8.64+0x8] ;  /* 0x0000080808060981 */ /* 0x000ee2000c1e1900 */
[----:B--2---:R-:W-:-:S04]  /*0d10*/  IMAD R5, R11, UR4, R4 ;  /* 0x000000040b057c24 */ /* 0x004fc8000f8e0204 */
[----:B------:R-:W-:-:S06]  /*0d20*/  IMAD.WIDE R4, R5, 0x4, R2 ;  /* 0x0000000405047825 */ /* 0x000fcc00078e0202 */
[----:B------:R-:W2:Y:S01]  /*0d30*/  LDG.E R5, desc[UR8][R4.64] ;  /* 0x0000000804057981 */ /* 0x000ea2000c1e1900 */
[----:B---3--:R-:W-:-:S04]  /*0d40*/  @P0 IMAD R7, R11, UR4, R6 ;  /* 0x000000040b070c24 */ /* 0x008fc8000f8e0206 */
[----:B------:R-:W-:-:S06]  /*0d50*/  @P0 IMAD.WIDE R2, R7, 0x4, R2 ;  /* 0x0000000407020825 */ /* 0x000fcc00078e0202 */
[----:B------:R-:W3:Y:S01]  /*0d60*/  @P0 LDG.E R3, desc[UR8][R2.64] ;  /* 0x0000000802030981 */ /* 0x000ee2000c1e1900 */
[----:B--2---:R-:W-:-:S04]  /*0d70*/  VIMNMX R26, PT, PT, R26, R5, PT ;  /* 0x000000051a1a7248 */ /* 0x004fc80003fe0100 */
[----:B---3--:R-:W-:-:S07]  /*0d80*/  @P0 VIMNMX R26, PT, PT, R26, R3, PT ;  /* 0x000000031a1a0248 */ /* 0x008fce0003fe0100 */
.L_x_12:
[----:B------:R-:W-:Y:S05]  /*0d90*/  BSYNC.RECONVERGENT B0 ;  /* 0x0000000000007941 */ /* 0x000fea0003800200 */
.L_x_11:
[----:B------:R-:W0:Y:S08]  /*0da0*/  LDC R7, c[0x0][0x3a0] ;  /* 0x0000e800ff077b82 */ /* 0x000e300000000800 */
[----:B------:R-:W1:Y:S01]  /*0db0*/  LDC.64 R2, c[0x0][0x398] ;  /* 0x0000e600ff027b82 */ /* 0x000e620000000a00 */
[----:B0-----:R-:W-:Y:S01]  /*0dc0*/  IMAD R5, R0, R7, UR4 ;  /* 0x0000000400057e24 */ /* 0x001fe2000f8e0207 */
[----:B------:R-:W-:-:S06]  /*0dd0*/  UIADD3 UR4, UPT, UPT, UR4, 0x1, URZ ;  /* 0x0000000104047890 */ /* 0x000fcc000fffe0ff */
[----:B------:R-:W-:Y:S01]  /*0de0*/  ISETP.NE.AND P0, PT, R7, UR4, PT ;  /* 0x0000000407007c0c */ /* 0x000fe2000bf05270 */
[----:B-1----:R-:W-:-:S05]  /*0df0*/  IMAD.WIDE R2, R5, 0x4, R2 ;  /* 0x0000000405027825 */ /* 0x002fca00078e0202 */
[----:B------:R0:W-:Y:S07]  /*0e00*/  STG.E desc[UR8][R2.64], R26 ;  /* 0x0000001a02007986 */ /* 0x0001ee000c101908 */
[----:B------:R-:W-:Y:S05]  /*0e10*/  @P0 BRA `(.L_x_20) ;  /* 0xfffffff000b80947 */ /* 0x000fea000383ffff */
[----:B------:R-:W-:Y:S05]  /*0e20*/  EXIT ;  /* 0x000000000000794d */ /* 0x000fea0003800000 */
.L_x_21:
        /* <DEDUP_REMOVED lines=13> */
.L_x_23:


//--------------------- .nv.shared.reserved.0     --------------------------
	.section	.nv.shared.reserved.0,"aw",@nobits
	.weak		__nv_reservedSMEM_offset_0_alias
	.size		__nv_reservedSMEM_offset_0_alias, 0, 64
	.other		__nv_reservedSMEM_offset_0_alias,@"STO_CUDA_RESERVED_SHARED STV_DEFAULT"
__nv_reservedSMEM_offset_0_alias:
	.zero		0
	.zero		64


//--------------------- .nv.constant0._Z10getBucketsPiS_iiii --------------------------
	.section	.nv.constant0._Z10getBucketsPiS_iiii,"a",@progbits
	.sectionflags	@""
	.align	4
.nv.constant0._Z10getBucketsPiS_iiii:
	.zero		928


//--------------------- .nv.constant0._Z6getSigPiS_S_S_ii --------------------------
	.section	.nv.constant0._Z6getSigPiS_S_S_ii,"a",@progbits
	.sectionflags	@""
	.align	4
.nv.constant0._Z6getSigPiS_S_S_ii:
	.zero		936


//--------------------- SYMBOLS --------------------------

	.type		.nv.reservedSmem.offset0,@object
	.size		.nv.reservedSmem.offset0,0x4
